//
// Generated by NVIDIA NVVM Compiler
//
// Compiler Build ID: CL-36424714
// Cuda compilation tools, release 13.0, V13.0.88
// Based on NVVM 20.0.0
//

.version 9.0
.target sm_100
.address_size 64

	// .globl	_Z17reduction_kernel2PdPKdS1_l
// _ZZ17reduction_kernel2PdPKdS1_lE4smem has been demoted

.visible .entry _Z17reduction_kernel2PdPKdS1_l(
	.param .u64 .ptr .align 1 _Z17reduction_kernel2PdPKdS1_l_param_0,
	.param .u64 .ptr .align 1 _Z17reduction_kernel2PdPKdS1_l_param_1,
	.param .u64 .ptr .align 1 _Z17reduction_kernel2PdPKdS1_l_param_2,
	.param .u64 _Z17reduction_kernel2PdPKdS1_l_param_3
)
{
	.reg .pred 	%p<8>;
	.reg .b32 	%r<8>;
	.reg .b64 	%rd<15>;
	.reg .b64 	%fd<34>;
	// demoted variable
	.shared .align 8 .b8 _ZZ17reduction_kernel2PdPKdS1_lE4smem[8192];
	ld.param.u64 	%rd2, [_Z17reduction_kernel2PdPKdS1_l_param_0];
	ld.param.u64 	%rd3, [_Z17reduction_kernel2PdPKdS1_l_param_1];
	ld.param.u64 	%rd4, [_Z17reduction_kernel2PdPKdS1_l_param_2];
	ld.param.u64 	%rd5, [_Z17reduction_kernel2PdPKdS1_l_param_3];
	mov.u32 	%r1, %ctaid.x;
	mov.u32 	%r4, %ntid.x;
	mov.u32 	%r2, %tid.x;
	mad.lo.s32 	%r5, %r1, %r4, %r2;
	cvt.s64.s32 	%rd1, %r5;
	setp.le.s64 	%p1, %rd5, %rd1;
	shl.b32 	%r6, %r2, 3;
	mov.u32 	%r7, _ZZ17reduction_kernel2PdPKdS1_lE4smem;
	add.s32 	%r3, %r7, %r6;
	@%p1 bra 	$L__BB0_2;
	cvta.to.global.u64 	%rd7, %rd3;
	cvta.to.global.u64 	%rd8, %rd4;
	shl.b64 	%rd9, %rd1, 3;
	add.s64 	%rd10, %rd7, %rd9;
	ld.global.f64 	%fd1, [%rd10];
	add.s64 	%rd11, %rd8, %rd9;
	ld.global.f64 	%fd2, [%rd11];
	mul.f64 	%fd3, %fd1, %fd2;
	st.shared.f64 	[%r3], %fd3;
	bra.uni 	$L__BB0_3;
$L__BB0_2:
	mov.b64 	%rd6, 0;
	st.shared.u64 	[%r3], %rd6;
$L__BB0_3:
	bar.sync 	0;
	setp.gt.u32 	%p2, %r2, 511;
	@%p2 bra 	$L__BB0_5;
	ld.shared.f64 	%fd4, [%r3+4096];
	ld.shared.f64 	%fd5, [%r3];
	add.f64 	%fd6, %fd4, %fd5;
	st.shared.f64 	[%r3], %fd6;
$L__BB0_5:
	bar.sync 	0;
	setp.gt.u32 	%p3, %r2, 255;
	@%p3 bra 	$L__BB0_7;
	ld.shared.f64 	%fd7, [%r3+2048];
	ld.shared.f64 	%fd8, [%r3];
	add.f64 	%fd9, %fd7, %fd8;
	st.shared.f64 	[%r3], %fd9;
$L__BB0_7:
	bar.sync 	0;
	setp.gt.u32 	%p4, %r2, 127;
	@%p4 bra 	$L__BB0_9;
	ld.shared.f64 	%fd10, [%r3+1024];
	ld.shared.f64 	%fd11, [%r3];
	add.f64 	%fd12, %fd10, %fd11;
	st.shared.f64 	[%r3], %fd12;
$L__BB0_9:
	bar.sync 	0;
	setp.gt.u32 	%p5, %r2, 63;
	@%p5 bra 	$L__BB0_11;
	ld.shared.f64 	%fd13, [%r3+512];
	ld.shared.f64 	%fd14, [%r3];
	add.f64 	%fd15, %fd13, %fd14;
	st.shared.f64 	[%r3], %fd15;
$L__BB0_11:
	bar.sync 	0;
	setp.gt.u32 	%p6, %r2, 31;
	@%p6 bra 	$L__BB0_14;
	ld.shared.f64 	%fd16, [%r3+256];
	ld.shared.f64 	%fd17, [%r3];
	add.f64 	%fd18, %fd16, %fd17;
	st.shared.f64 	[%r3], %fd18;
	bar.warp.sync 	-1;
	ld.shared.f64 	%fd19, [%r3+128];
	ld.shared.f64 	%fd20, [%r3];
	add.f64 	%fd21, %fd19, %fd20;
	st.shared.f64 	[%r3], %fd21;
	bar.warp.sync 	-1;
	ld.shared.f64 	%fd22, [%r3+64];
	ld.shared.f64 	%fd23, [%r3];
	add.f64 	%fd24, %fd22, %fd23;
	st.shared.f64 	[%r3], %fd24;
	bar.warp.sync 	-1;
	ld.shared.f64 	%fd25, [%r3+32];
	ld.shared.f64 	%fd26, [%r3];
	add.f64 	%fd27, %fd25, %fd26;
	st.shared.f64 	[%r3], %fd27;
	bar.warp.sync 	-1;
	ld.shared.f64 	%fd28, [%r3+16];
	ld.shared.f64 	%fd29, [%r3];
	add.f64 	%fd30, %fd28, %fd29;
	st.shared.f64 	[%r3], %fd30;
	bar.warp.sync 	-1;
	setp.ne.s32 	%p7, %r2, 0;
	@%p7 bra 	$L__BB0_14;
	ld.shared.f64 	%fd31, [_ZZ17reduction_kernel2PdPKdS1_lE4smem];
	ld.shared.f64 	%fd32, [_ZZ17reduction_kernel2PdPKdS1_lE4smem+8];
	add.f64 	%fd33, %fd31, %fd32;
	cvta.to.global.u64 	%rd12, %rd2;
	mul.wide.u32 	%rd13, %r1, 8;
	add.s64 	%rd14, %rd12, %rd13;
	st.global.f64 	[%rd14], %fd33;
$L__BB0_14:
	ret;

}
	// .globl	_Z17production_kernelPKdS0_Pdl
.visible .entry _Z17production_kernelPKdS0_Pdl(
	.param .u64 .ptr .align 1 _Z17production_kernelPKdS0_Pdl_param_0,
	.param .u64 .ptr .align 1 _Z17production_kernelPKdS0_Pdl_param_1,
	.param .u64 .ptr .align 1 _Z17production_kernelPKdS0_Pdl_param_2,
	.param .u64 _Z17production_kernelPKdS0_Pdl_param_3
)
{
	.reg .pred 	%p<3>;
	.reg .b32 	%r<8>;
	.reg .b64 	%rd<22>;
	.reg .b64 	%fd<4>;

	ld.param.u64 	%rd5, [_Z17production_kernelPKdS0_Pdl_param_0];
	ld.param.u64 	%rd6, [_Z17production_kernelPKdS0_Pdl_param_1];
	ld.param.u64 	%rd7, [_Z17production_kernelPKdS0_Pdl_param_2];
	ld.param.u64 	%rd8, [_Z17production_kernelPKdS0_Pdl_param_3];
	mov.u32 	%r1, %ctaid.x;
	mov.u32 	%r2, %ntid.x;
	mov.u32 	%r3, %tid.x;
	mad.lo.s32 	%r4, %r1, %r2, %r3;
	cvt.s64.s32 	%rd1, %r4;
	mul.lo.s64 	%rd9, %rd8, %rd8;
	setp.le.s64 	%p1, %rd9, %rd1;
	@%p1 bra 	$L__BB1_5;
	cvta.to.global.u64 	%rd10, %rd5;
	shl.b64 	%rd11, %rd1, 3;
	add.s64 	%rd12, %rd10, %rd11;
	ld.global.f64 	%fd1, [%rd12];
	or.b64  	%rd13, %rd1, %rd8;
	and.b64  	%rd14, %rd13, -4294967296;
	setp.ne.s64 	%p2, %rd14, 0;
	@%p2 bra 	$L__BB1_3;
	cvt.u32.u64 	%r5, %rd8;
	cvt.u32.u64 	%r6, %rd1;
	rem.u32 	%r7, %r6, %r5;
	cvt.u64.u32 	%rd21, %r7;
	bra.uni 	$L__BB1_4;
$L__BB1_3:
	rem.s64 	%rd21, %rd1, %rd8;
$L__BB1_4:
	cvta.to.global.u64 	%rd15, %rd6;
	shl.b64 	%rd16, %rd21, 3;
	add.s64 	%rd17, %rd15, %rd16;
	ld.global.f64 	%fd2, [%rd17];
	mul.f64 	%fd3, %fd1, %fd2;
	cvta.to.global.u64 	%rd18, %rd7;
	add.s64 	%rd20, %rd18, %rd11;
	st.global.f64 	[%rd20], %fd3;
$L__BB1_5:
	ret;

}
	// .globl	_Z10sum_kernelPKdPdl
.visible .entry _Z10sum_kernelPKdPdl(
	.param .u64 .ptr .align 1 _Z10sum_kernelPKdPdl_param_0,
	.param .u64 .ptr .align 1 _Z10sum_kernelPKdPdl_param_1,
	.param .u64 _Z10sum_kernelPKdPdl_param_2
)
{
	.reg .pred 	%p<11>;
	.reg .b32 	%r<5>;
	.reg .b64 	%rd<100>;
	.reg .b64 	%fd<83>;

	ld.param.u64 	%rd24, [_Z10sum_kernelPKdPdl_param_0];
	ld.param.u64 	%rd22, [_Z10sum_kernelPKdPdl_param_1];
	ld.param.u64 	%rd23, [_Z10sum_kernelPKdPdl_param_2];
	cvta.to.global.u64 	%rd1, %rd24;
	mov.u32 	%r1, %ctaid.x;
	mov.u32 	%r2, %ntid.x;
	mov.u32 	%r3, %tid.x;
	mad.lo.s32 	%r4, %r1, %r2, %r3;
	cvt.s64.s32 	%rd2, %r4;
	setp.le.s64 	%p1, %rd23, %rd2;
	@%p1 bra 	$L__BB2_14;
	setp.lt.s64 	%p2, %rd23, 1;
	mov.f64 	%fd82, 0d0000000000000000;
	@%p2 bra 	$L__BB2_13;
	mul.lo.s64 	%rd3, %rd23, %rd2;
	and.b64  	%rd4, %rd23, 15;
	setp.lt.u64 	%p3, %rd23, 16;
	mov.f64 	%fd82, 0d0000000000000000;
	mov.b64 	%rd96, 0;
	@%p3 bra 	$L__BB2_5;
	and.b64  	%rd96, %rd23, 9223372036854775792;
	shl.b64 	%rd26, %rd3, 3;
	add.s64 	%rd27, %rd26, %rd1;
	add.s64 	%rd93, %rd27, 64;
	mov.f64 	%fd82, 0d0000000000000000;
	mov.u64 	%rd94, %rd96;
$L__BB2_4:
	.pragma "nounroll";
	ld.global.f64 	%fd18, [%rd93+-64];
	add.f64 	%fd19, %fd82, %fd18;
	ld.global.f64 	%fd20, [%rd93+-56];
	add.f64 	%fd21, %fd19, %fd20;
	ld.global.f64 	%fd22, [%rd93+-48];
	add.f64 	%fd23, %fd21, %fd22;
	ld.global.f64 	%fd24, [%rd93+-40];
	add.f64 	%fd25, %fd23, %fd24;
	ld.global.f64 	%fd26, [%rd93+-32];
	add.f64 	%fd27, %fd25, %fd26;
	ld.global.f64 	%fd28, [%rd93+-24];
	add.f64 	%fd29, %fd27, %fd28;
	ld.global.f64 	%fd30, [%rd93+-16];
	add.f64 	%fd31, %fd29, %fd30;
	ld.global.f64 	%fd32, [%rd93+-8];
	add.f64 	%fd33, %fd31, %fd32;
	ld.global.f64 	%fd34, [%rd93];
	add.f64 	%fd35, %fd33, %fd34;
	ld.global.f64 	%fd36, [%rd93+8];
	add.f64 	%fd37, %fd35, %fd36;
	ld.global.f64 	%fd38, [%rd93+16];
	add.f64 	%fd39, %fd37, %fd38;
	ld.global.f64 	%fd40, [%rd93+24];
	add.f64 	%fd41, %fd39, %fd40;
	ld.global.f64 	%fd42, [%rd93+32];
	add.f64 	%fd43, %fd41, %fd42;
	ld.global.f64 	%fd44, [%rd93+40];
	add.f64 	%fd45, %fd43, %fd44;
	ld.global.f64 	%fd46, [%rd93+48];
	add.f64 	%fd47, %fd45, %fd46;
	ld.global.f64 	%fd48, [%rd93+56];
	add.f64 	%fd82, %fd47, %fd48;
	add.s64 	%rd94, %rd94, -16;
	add.s64 	%rd93, %rd93, 128;
	setp.ne.s64 	%p4, %rd94, 0;
	@%p4 bra 	$L__BB2_4;
$L__BB2_5:
	setp.eq.s64 	%p5, %rd4, 0;
	@%p5 bra 	$L__BB2_13;
	and.b64  	%rd12, %rd23, 7;
	setp.lt.u64 	%p6, %rd4, 8;
	@%p6 bra 	$L__BB2_8;
	add.s64 	%rd28, %rd96, %rd3;
	shl.b64 	%rd29, %rd28, 3;
	add.s64 	%rd30, %rd1, %rd29;
	ld.global.f64 	%fd50, [%rd30];
	add.f64 	%fd51, %fd82, %fd50;
	add.s64 	%rd31, %rd96, 1;
	and.b64  	%rd32, %rd31, 4294967295;
	add.s64 	%rd33, %rd32, %rd3;
	shl.b64 	%rd34, %rd33, 3;
	add.s64 	%rd35, %rd1, %rd34;
	ld.global.f64 	%fd52, [%rd35];
	add.f64 	%fd53, %fd51, %fd52;
	add.s64 	%rd36, %rd96, 2;
	and.b64  	%rd37, %rd36, 4294967295;
	add.s64 	%rd38, %rd37, %rd3;
	shl.b64 	%rd39, %rd38, 3;
	add.s64 	%rd40, %rd1, %rd39;
	ld.global.f64 	%fd54, [%rd40];
	add.f64 	%fd55, %fd53, %fd54;
	add.s64 	%rd41, %rd96, 3;
	and.b64  	%rd42, %rd41, 4294967295;
	add.s64 	%rd43, %rd42, %rd3;
	shl.b64 	%rd44, %rd43, 3;
	add.s64 	%rd45, %rd1, %rd44;
	ld.global.f64 	%fd56, [%rd45];
	add.f64 	%fd57, %fd55, %fd56;
	add.s64 	%rd46, %rd96, 4;
	and.b64  	%rd47, %rd46, 4294967295;
	add.s64 	%rd48, %rd47, %rd3;
	shl.b64 	%rd49, %rd48, 3;
	add.s64 	%rd50, %rd1, %rd49;
	ld.global.f64 	%fd58, [%rd50];
	add.f64 	%fd59, %fd57, %fd58;
	add.s64 	%rd51, %rd96, 5;
	and.b64  	%rd52, %rd51, 4294967295;
	add.s64 	%rd53, %rd52, %rd3;
	shl.b64 	%rd54, %rd53, 3;
	add.s64 	%rd55, %rd1, %rd54;
	ld.global.f64 	%fd60, [%rd55];
	add.f64 	%fd61, %fd59, %fd60;
	add.s64 	%rd56, %rd96, 6;
	and.b64  	%rd57, %rd56, 4294967295;
	add.s64 	%rd58, %rd57, %rd3;
	shl.b64 	%rd59, %rd58, 3;
	add.s64 	%rd60, %rd1, %rd59;
	ld.global.f64 	%fd62, [%rd60];
	add.f64 	%fd63, %fd61, %fd62;
	add.s64 	%rd61, %rd96, 7;
	and.b64  	%rd62, %rd61, 4294967295;
	add.s64 	%rd63, %rd62, %rd3;
	shl.b64 	%rd64, %rd63, 3;
	add.s64 	%rd65, %rd1, %rd64;
	ld.global.f64 	%fd64, [%rd65];
	add.f64 	%fd82, %fd63, %fd64;
	add.s64 	%rd66, %rd96, 8;
	and.b64  	%rd96, %rd66, 4294967295;
$L__BB2_8:
	setp.eq.s64 	%p7, %rd12, 0;
	@%p7 bra 	$L__BB2_13;
	and.b64  	%rd98, %rd23, 3;
	setp.lt.u64 	%p8, %rd12, 4;
	@%p8 bra 	$L__BB2_11;
	add.s64 	%rd67, %rd96, %rd3;
	shl.b64 	%rd68, %rd67, 3;
	add.s64 	%rd69, %rd1, %rd68;
	ld.global.f64 	%fd66, [%rd69];
	add.f64 	%fd67, %fd82, %fd66;
	add.s64 	%rd70, %rd96, 1;
	and.b64  	%rd71, %rd70, 4294967295;
	add.s64 	%rd72, %rd71, %rd3;
	shl.b64 	%rd73, %rd72, 3;
	add.s64 	%rd74, %rd1, %rd73;
	ld.global.f64 	%fd68, [%rd74];
	add.f64 	%fd69, %fd67, %fd68;
	add.s64 	%rd75, %rd96, 2;
	and.b64  	%rd76, %rd75, 4294967295;
	add.s64 	%rd77, %rd76, %rd3;
	shl.b64 	%rd78, %rd77, 3;
	add.s64 	%rd79, %rd1, %rd78;
	ld.global.f64 	%fd70, [%rd79];
	add.f64 	%fd71, %fd69, %fd70;
	add.s64 	%rd80, %rd96, 3;
	and.b64  	%rd81, %rd80, 4294967295;
	add.s64 	%rd82, %rd81, %rd3;
	shl.b64 	%rd83, %rd82, 3;
	add.s64 	%rd84, %rd1, %rd83;
	ld.global.f64 	%fd72, [%rd84];
	add.f64 	%fd82, %fd71, %fd72;
	add.s64 	%rd85, %rd96, 4;
	and.b64  	%rd96, %rd85, 4294967295;
$L__BB2_11:
	setp.eq.s64 	%p9, %rd98, 0;
	@%p9 bra 	$L__BB2_13;
$L__BB2_12:
	.pragma "nounroll";
	add.s64 	%rd86, %rd96, %rd3;
	shl.b64 	%rd87, %rd86, 3;
	add.s64 	%rd88, %rd1, %rd87;
	ld.global.f64 	%fd73, [%rd88];
	add.f64 	%fd82, %fd82, %fd73;
	add.s64 	%rd89, %rd96, 1;
	and.b64  	%rd96, %rd89, 4294967295;
	add.s64 	%rd98, %rd98, -1;
	setp.ne.s64 	%p10, %rd98, 0;
	@%p10 bra 	$L__BB2_12;
$L__BB2_13:
	cvta.to.global.u64 	%rd90, %rd22;
	shl.b64 	%rd91, %rd23, 3;
	add.s64 	%rd92, %rd90, %rd91;
	st.global.f64 	[%rd92], %fd82;
$L__BB2_14:
	ret;

}


// ===== COMPILED SASS (sm_100) =====

	.target	sm_100

	.elftype	@"ET_EXEC"


//--------------------- .note.nv.tkinfo           --------------------------
	.section	.note.nv.tkinfo,"",@"SHT_NOTE"
	.sectionflags	@"SHF_NOTE_NV_TKINFO"
	.tkinfo
        /*0018*/ 	.word	0x00000002
        /*0030*/ 	.string	""
        /*0030*/ 	.string	"ptxas"
        /*0030*/ 	.string	"Cuda compilation tools, release 13.0, V13.0.88"
        /*0030*/ 	.string	"Build cuda_13.0.r13.0/compiler.36424714_0"
        /*0030*/ 	.string	"-arch sm_100 -m 64 "



//--------------------- .note.nv.cuinfo           --------------------------
	.section	.note.nv.cuinfo,"",@"SHT_NOTE"
	.sectionflags	@"SHF_NOTE_NV_CUINFO"
        /*0018*/ 	.short	0x0002
        /*001a*/ 	.short	0x0064
        /*001c*/ 	.short	0x0082
	.zero		2


//--------------------- .nv.info                  --------------------------
	.section	.nv.info,"",@"SHT_CUDA_INFO"
	.align	4


	//----- nvinfo : EIATTR_REGCOUNT
	.align		4
        /*0000*/ 	.byte	0x04, 0x2f
        /*0002*/ 	.short	(.L_1 - .L_0)
	.align		4
.L_0:
        /*0004*/ 	.word	index@(_Z17reduction_kernel2PdPKdS1_l)
        /*0008*/ 	.word	0x0000000e


	//----- nvinfo : EIATTR_FRAME_SIZE
	.align		4
.L_1:
        /*000c*/ 	.byte	0x04, 0x11
        /*000e*/ 	.short	(.L_3 - .L_2)
	.align		4
.L_2:
        /*0010*/ 	.word	index@(_Z17reduction_kernel2PdPKdS1_l)
        /*0014*/ 	.word	0x00000000


	//----- nvinfo : EIATTR_REGCOUNT
	.align		4
.L_3:
        /*0018*/ 	.byte	0x04, 0x2f
        /*001a*/ 	.short	(.L_5 - .L_4)
	.align		4
.L_4:
        /*001c*/ 	.word	index@(_Z17production_kernelPKdS0_Pdl)
        /*0020*/ 	.word	0x00000014


	//----- nvinfo : EIATTR_FRAME_SIZE
	.align		4
.L_5:
        /*0024*/ 	.byte	0x04, 0x11
        /*0026*/ 	.short	(.L_7 - .L_6)
	.align		4
.L_6:
        /*0028*/ 	.word	index@($__internal_0_$__cuda_sm20_rem_s64)
        /*002c*/ 	.word	0x00000000


	//----- nvinfo : EIATTR_FRAME_SIZE
	.align		4
.L_7:
        /*0030*/ 	.byte	0x04, 0x11
        /*0032*/ 	.short	(.L_9 - .L_8)
	.align		4
.L_8:
        /*0034*/ 	.word	index@(_Z17production_kernelPKdS0_Pdl)
        /*0038*/ 	.word	0x00000000


	//----- nvinfo : EIATTR_REGCOUNT
	.align		4
.L_9:
        /*003c*/ 	.byte	0x04, 0x2f
        /*003e*/ 	.short	(.L_11 - .L_10)
	.align		4
.L_10:
        /*0040*/ 	.word	index@(_Z10sum_kernelPKdPdl)
        /*0044*/ 	.word	0x0000001e


	//----- nvinfo : EIATTR_FRAME_SIZE
	.align		4
.L_11:
        /*0048*/ 	.byte	0x04, 0x11
        /*004a*/ 	.short	(.L_13 - .L_12)
	.align		4
.L_12:
        /*004c*/ 	.word	index@(_Z10sum_kernelPKdPdl)
        /*0050*/ 	.word	0x00000000


	//----- nvinfo : EIATTR_MIN_STACK_SIZE
	.align		4
.L_13:
        /*0054*/ 	.byte	0x04, 0x12
        /*0056*/ 	.short	(.L_15 - .L_14)
	.align		4
.L_14:
        /*0058*/ 	.word	index@(_Z10sum_kernelPKdPdl)
        /*005c*/ 	.word	0x00000000


	//----- nvinfo : EIATTR_MIN_STACK_SIZE
	.align		4
.L_15:
        /*0060*/ 	.byte	0x04, 0x12
        /*0062*/ 	.short	(.L_17 - .L_16)
	.align		4
.L_16:
        /*0064*/ 	.word	index@(_Z17production_kernelPKdS0_Pdl)
        /*0068*/ 	.word	0x00000000


	//----- nvinfo : EIATTR_MIN_STACK_SIZE
	.align		4
.L_17:
        /*006c*/ 	.byte	0x04, 0x12
        /*006e*/ 	.short	(.L_19 - .L_18)
	.align		4
.L_18:
        /*0070*/ 	.word	index@(_Z17reduction_kernel2PdPKdS1_l)
        /*0074*/ 	.word	0x00000000
.L_19:


//--------------------- .nv.compat                --------------------------
	.section	.nv.compat,"",@"SHT_CUDA_COMPAT_INFO"
	.align	4
        /*0000*/ 	.byte	0x02, 0x09, 0x00, 0x00, 0x02, 0x02, 0x01, 0x00, 0x02, 0x05, 0x05, 0x00, 0x03, 0x07, 0x01, 0x01
        /*0010*/ 	.byte	0x02, 0x03, 0x00, 0x00, 0x02, 0x06, 0x01, 0x00, 0x04, 0x0b, 0x08, 0x00, 0x01, 0x00, 0x00, 0x00
        /*0020*/ 	.byte	0x00, 0x00, 0x00, 0x00


//--------------------- .nv.info._Z10sum_kernelPKdPdl --------------------------
	.section	.nv.info._Z10sum_kernelPKdPdl,"",@"SHT_CUDA_INFO"
	.sectionflags	@""
	.align	4


	//----- nvinfo : EIATTR_CUDA_API_VERSION
	.align		4
        /*0000*/ 	.byte	0x04, 0x37
        /*0002*/ 	.short	(.L_21 - .L_20)
.L_20:
        /*0004*/ 	.word	0x00000082


	//----- nvinfo : EIATTR_KPARAM_INFO
	.align		4
.L_21:
        /*0008*/ 	.byte	0x04, 0x17
        /*000a*/ 	.short	(.L_23 - .L_22)
.L_22:
        /*000c*/ 	.word	0x00000000
        /*0010*/ 	.short	0x0002
        /*0012*/ 	.short	0x0010
        /*0014*/ 	.byte	0x00, 0xf0, 0x21, 0x00


	//----- nvinfo : EIATTR_KPARAM_INFO
	.align		4
.L_23:
        /*0018*/ 	.byte	0x04, 0x17
        /*001a*/ 	.short	(.L_25 - .L_24)
.L_24:
        /*001c*/ 	.word	0x00000000
        /*0020*/ 	.short	0x0001
        /*0022*/ 	.short	0x0008
        /*0024*/ 	.byte	0x00, 0xf5, 0x21, 0x00


	//----- nvinfo : EIATTR_KPARAM_INFO
	.align		4
.L_25:
        /*0028*/ 	.byte	0x04, 0x17
        /*002a*/ 	.short	(.L_27 - .L_26)
.L_26:
        /*002c*/ 	.word	0x00000000
        /*0030*/ 	.short	0x0000
        /*0032*/ 	.short	0x0000
        /*0034*/ 	.byte	0x00, 0xf5, 0x21, 0x00


	//----- nvinfo : EIATTR_SPARSE_MMA_MASK
	.align		4
.L_27:
        /*0038*/ 	.byte	0x03, 0x50
        /*003a*/ 	.short	0x0000


	//----- nvinfo : EIATTR_MAXREG_COUNT
	.align		4
        /*003c*/ 	.byte	0x03, 0x1b
        /*003e*/ 	.short	0x00ff


	//----- nvinfo : EIATTR_MERCURY_ISA_VERSION
	.align		4
        /*0040*/ 	.byte	0x03, 0x5f
        /*0042*/ 	.short	0x0101


	//----- nvinfo : EIATTR_VRC_CTA_INIT_COUNT
	.align		4
        /*0044*/ 	.byte	0x02, 0x4a
	.zero		1
	.zero		1


	//----- nvinfo : EIATTR_EXIT_INSTR_OFFSETS
	.align		4
        /*0048*/ 	.byte	0x04, 0x1c
        /*004a*/ 	.short	(.L_29 - .L_28)


	//   ....[0]....
.L_28:
        /*004c*/ 	.word	0x00000090


	//   ....[1]....
        /*0050*/ 	.word	0x00000c90


	//----- nvinfo : EIATTR_CBANK_PARAM_SIZE
	.align		4
.L_29:
        /*0054*/ 	.byte	0x03, 0x19
        /*0056*/ 	.short	0x0018


	//----- nvinfo : EIATTR_PARAM_CBANK
	.align		4
        /*0058*/ 	.byte	0x04, 0x0a
        /*005a*/ 	.short	(.L_31 - .L_30)
	.align		4
.L_30:
        /*005c*/ 	.word	index@(.nv.constant0._Z10sum_kernelPKdPdl)
        /*0060*/ 	.short	0x0380
        /*0062*/ 	.short	0x0018


	//----- nvinfo : EIATTR_SW_WAR
	.align		4
.L_31:
        /*0064*/ 	.byte	0x04, 0x36
        /*0066*/ 	.short	(.L_33 - .L_32)
.L_32:
        /*0068*/ 	.word	0x00000008
.L_33:


//--------------------- .nv.info._Z17production_kernelPKdS0_Pdl --------------------------
	.section	.nv.info._Z17production_kernelPKdS0_Pdl,"",@"SHT_CUDA_INFO"
	.sectionflags	@""
	.align	4


	//----- nvinfo : EIATTR_CUDA_API_VERSION
	.align		4
        /*0000*/ 	.byte	0x04, 0x37
        /*0002*/ 	.short	(.L_35 - .L_34)
.L_34:
        /*0004*/ 	.word	0x00000082


	//----- nvinfo : EIATTR_KPARAM_INFO
	.align		4
.L_35:
        /*0008*/ 	.byte	0x04, 0x17
        /*000a*/ 	.short	(.L_37 - .L_36)
.L_36:
        /*000c*/ 	.word	0x00000000
        /*0010*/ 	.short	0x0003
        /*0012*/ 	.short	0x0018
        /*0014*/ 	.byte	0x00, 0xf0, 0x21, 0x00


	//----- nvinfo : EIATTR_KPARAM_INFO
	.align		4
.L_37:
        /*0018*/ 	.byte	0x04, 0x17
        /*001a*/ 	.short	(.L_39 - .L_38)
.L_38:
        /*001c*/ 	.word	0x00000000
        /*0020*/ 	.short	0x0002
        /*0022*/ 	.short	0x0010
        /*0024*/ 	.byte	0x00, 0xf5, 0x21, 0x00


	//----- nvinfo : EIATTR_KPARAM_INFO
	.align		4
.L_39:
        /*0028*/ 	.byte	0x04, 0x17
        /*002a*/ 	.short	(.L_41 - .L_40)
.L_40:
        /*002c*/ 	.word	0x00000000
        /*0030*/ 	.short	0x0001
        /*0032*/ 	.short	0x0008
        /*0034*/ 	.byte	0x00, 0xf5, 0x21, 0x00


	//----- nvinfo : EIATTR_KPARAM_INFO
	.align		4
.L_41:
        /*0038*/ 	.byte	0x04, 0x17
        /*003a*/ 	.short	(.L_43 - .L_42)
.L_42:
        /*003c*/ 	.word	0x00000000
        /*0040*/ 	.short	0x0000
        /*0042*/ 	.short	0x0000
        /*0044*/ 	.byte	0x00, 0xf5, 0x21, 0x00


	//----- nvinfo : EIATTR_SPARSE_MMA_MASK
	.align		4
.L_43:
        /*0048*/ 	.byte	0x03, 0x50
        /*004a*/ 	.short	0x0000


	//----- nvinfo : EIATTR_MAXREG_COUNT
	.align		4
        /*004c*/ 	.byte	0x03, 0x1b
        /*004e*/ 	.short	0x00ff


	//----- nvinfo : EIATTR_MERCURY_ISA_VERSION
	.align		4
        /*0050*/ 	.byte	0x03, 0x5f
        /*0052*/ 	.short	0x0101


	//----- nvinfo : EIATTR_VRC_CTA_INIT_COUNT
	.align		4
        /*0054*/ 	.byte	0x02, 0x4a
	.zero		1
	.zero		1


	//----- nvinfo : EIATTR_EXIT_INSTR_OFFSETS
	.align		4
        /*0058*/ 	.byte	0x04, 0x1c
        /*005a*/ 	.short	(.L_45 - .L_44)


	//   ....[0]....
.L_44:
        /*005c*/ 	.word	0x000000e0


	//   ....[1]....
        /*0060*/ 	.word	0x000003b0


	//----- nvinfo : EIATTR_CRS_STACK_SIZE
	.align		4
.L_45:
        /*0064*/ 	.byte	0x04, 0x1e
        /*0066*/ 	.short	(.L_47 - .L_46)
.L_46:
        /*0068*/ 	.word	0x00000000


	//----- nvinfo : EIATTR_CBANK_PARAM_SIZE
	.align		4
.L_47:
        /*006c*/ 	.byte	0x03, 0x19
        /*006e*/ 	.short	0x0020


	//----- nvinfo : EIATTR_PARAM_CBANK
	.align		4
        /*0070*/ 	.byte	0x04, 0x0a
        /*0072*/ 	.short	(.L_49 - .L_48)
	.align		4
.L_48:
        /*0074*/ 	.word	index@(.nv.constant0._Z17production_kernelPKdS0_Pdl)
        /*0078*/ 	.short	0x0380
        /*007a*/ 	.short	0x0020


	//----- nvinfo : EIATTR_SW_WAR
	.align		4
.L_49:
        /*007c*/ 	.byte	0x04, 0x36
        /*007e*/ 	.short	(.L_51 - .L_50)
.L_50:
        /*0080*/ 	.word	0x00000008
.L_51:


//--------------------- .nv.info._Z17reduction_kernel2PdPKdS1_l --------------------------
	.section	.nv.info._Z17reduction_kernel2PdPKdS1_l,"",@"SHT_CUDA_INFO"
	.sectionflags	@""
	.align	4


	//----- nvinfo : EIATTR_CUDA_API_VERSION
	.align		4
        /*0000*/ 	.byte	0x04, 0x37
        /*0002*/ 	.short	(.L_53 - .L_52)
.L_52:
        /*0004*/ 	.word	0x00000082


	//----- nvinfo : EIATTR_KPARAM_INFO
	.align		4
.L_53:
        /*0008*/ 	.byte	0x04, 0x17
        /*000a*/ 	.short	(.L_55 - .L_54)
.L_54:
        /*000c*/ 	.word	0x00000000
        /*0010*/ 	.short	0x0003
        /*0012*/ 	.short	0x0018
        /*0014*/ 	.byte	0x00, 0xf0, 0x21, 0x00


	//----- nvinfo : EIATTR_KPARAM_INFO
	.align		4
.L_55:
        /*0018*/ 	.byte	0x04, 0x17
        /*001a*/ 	.short	(.L_57 - .L_56)
.L_56:
        /*001c*/ 	.word	0x00000000
        /*0020*/ 	.short	0x0002
        /*0022*/ 	.short	0x0010
        /*0024*/ 	.byte	0x00, 0xf5, 0x21, 0x00


	//----- nvinfo : EIATTR_KPARAM_INFO
	.align		4
.L_57:
        /*0028*/ 	.byte	0x04, 0x17
        /*002a*/ 	.short	(.L_59 - .L_58)
.L_58:
        /*002c*/ 	.word	0x00000000
        /*0030*/ 	.short	0x0001
        /*0032*/ 	.short	0x0008
        /*0034*/ 	.byte	0x00, 0xf5, 0x21, 0x00


	//----- nvinfo : EIATTR_KPARAM_INFO
	.align		4
.L_59:
        /*0038*/ 	.byte	0x04, 0x17
        /*003a*/ 	.short	(.L_61 - .L_60)
.L_60:
        /*003c*/ 	.word	0x00000000
        /*0040*/ 	.short	0x0000
        /*0042*/ 	.short	0x0000
        /*0044*/ 	.byte	0x00, 0xf5, 0x21, 0x00


	//----- nvinfo : EIATTR_SPARSE_MMA_MASK
	.align		4
.L_61:
        /*0048*/ 	.byte	0x03, 0x50
        /*004a*/ 	.short	0x0000


	//----- nvinfo : EIATTR_MAXREG_COUNT
	.align		4
        /*004c*/ 	.byte	0x03, 0x1b
        /*004e*/ 	.short	0x00ff


	//----- nvinfo : EIATTR_NUM_BARRIERS
	.align		4
        /*0050*/ 	.byte	0x02, 0x4c
        /*0052*/ 	.byte	0x01
	.zero		1


	//----- nvinfo : EIATTR_MERCURY_ISA_VERSION
	.align		4
        /*0054*/ 	.byte	0x03, 0x5f
        /*0056*/ 	.short	0x0101


	//----- nvinfo : EIATTR_COOP_GROUP_MASK_REGIDS
	.align		4
        /*0058*/ 	.byte	0x04, 0x29
        /*005a*/ 	.short	(.L_63 - .L_62)


	//   ....[0]....
.L_62:
        /*005c*/ 	.word	0xffffffff


	//   ....[1]....
        /*0060*/ 	.word	0xffffffff


	//   ....[2]....
        /*0064*/ 	.word	0xffffffff


	//   ....[3]....
        /*0068*/ 	.word	0xffffffff


	//   ....[4]....
        /*006c*/ 	.word	0xffffffff


	//----- nvinfo : EIATTR_COOP_GROUP_INSTR_OFFSETS
	.align		4
.L_63:
        /*0070*/ 	.byte	0x04, 0x28
        /*0072*/ 	.short	(.L_65 - .L_64)


	//   ....[0]....
.L_64:
        /*0074*/ 	.word	0x000003b0


	//   ....[1]....
        /*0078*/ 	.word	0x00000400


	//   ....[2]....
        /*007c*/ 	.word	0x00000450


	//   ....[3]....
        /*0080*/ 	.word	0x000004a0


	//   ....[4]....
        /*0084*/ 	.word	0x000004f0


	//----- nvinfo : EIATTR_VRC_CTA_INIT_COUNT
	.align		4
.L_65:
        /*0088*/ 	.byte	0x02, 0x4a
	.zero		1
	.zero		1


	//----- nvinfo : EIATTR_EXIT_INSTR_OFFSETS
	.align		4
        /*008c*/ 	.byte	0x04, 0x1c
        /*008e*/ 	.short	(.L_67 - .L_66)


	//   ....[0]....
.L_66:
        /*0090*/ 	.word	0x00000350


	//   ....[1]....
        /*0094*/ 	.word	0x00000500


	//   ....[2]....
        /*0098*/ 	.word	0x00000560


	//----- nvinfo : EIATTR_CBANK_PARAM_SIZE
	.align		4
.L_67:
        /*009c*/ 	.byte	0x03, 0x19
        /*009e*/ 	.short	0x0020


	//----- nvinfo : EIATTR_PARAM_CBANK
	.align		4
        /*00a0*/ 	.byte	0x04, 0x0a
        /*00a2*/ 	.short	(.L_69 - .L_68)
	.align		4
.L_68:
        /*00a4*/ 	.word	index@(.nv.constant0._Z17reduction_kernel2PdPKdS1_l)
        /*00a8*/ 	.short	0x0380
        /*00aa*/ 	.short	0x0020


	//----- nvinfo : EIATTR_SW_WAR
	.align		4
.L_69:
        /*00ac*/ 	.byte	0x04, 0x36
        /*00ae*/ 	.short	(.L_71 - .L_70)
.L_70:
        /*00b0*/ 	.word	0x00000008
.L_71:


//--------------------- .nv.callgraph             --------------------------
	.section	.nv.callgraph,"",@"SHT_CUDA_CALLGRAPH"
	.align	4
	.sectionentsize	8
	.align		4
        /*0000*/ 	.word	0x00000000
	.align		4
        /*0004*/ 	.word	0xffffffff
	.align		4
        /*0008*/ 	.word	0x00000000
	.align		4
        /*000c*/ 	.word	0xfffffffe
	.align		4
        /*0010*/ 	.word	0x00000000
	.align		4
        /*0014*/ 	.word	0xfffffffd
	.align		4
        /*0018*/ 	.word	0x00000000
	.align		4
        /*001c*/ 	.word	0xfffffffc


//--------------------- .text._Z10sum_kernelPKdPdl --------------------------
	.section	.text._Z10sum_kernelPKdPdl,"ax",@progbits
	.align	128
        .global         _Z10sum_kernelPKdPdl
        .type           _Z10sum_kernelPKdPdl,@function
        .size           _Z10sum_kernelPKdPdl,(.L_x_13 - _Z10sum_kernelPKdPdl)
        .other          _Z10sum_kernelPKdPdl,@"STO_CUDA_ENTRY STV_DEFAULT"
_Z10sum_kernelPKdPdl:
.text._Z10sum_kernelPKdPdl:
[----:B------:R-:W-:Y:S01]  /*0000*/  LDC R1, c[0x0][0x37c] ;  /* 0x0000df00ff017b82 */ /* 0x000fe20000000800 */
[----:B------:R-:W0:Y:S07]  /*0010*/  S2R R3, SR_TID.X ;  /* 0x0000000000037919 */ /* 0x000e2e0000002100 */
[----:B------:R-:W0:Y:S01]  /*0020*/  S2UR UR4, SR_CTAID.X ;  /* 0x00000000000479c3 */ /* 0x000e220000002500 */
[----:B------:R-:W1:Y:S07]  /*0030*/  LDCU.64 UR12, c[0x0][0x390] ;  /* 0x00007200ff0c77ac */ /* 0x000e6e0008000a00 */
[----:B------:R-:W0:Y:S02]  /*0040*/  LDC R4, c[0x0][0x360] ;  /* 0x0000d800ff047b82 */ /* 0x000e240000000800 */
[----:B0-----:R-:W-:-:S05]  /*0050*/  IMAD R4, R4, UR4, R3 ;  /* 0x0000000404047c24 */ /* 0x001fca000f8e0203 */
[----:B-1----:R-:W-:Y:S02]  /*0060*/  ISETP.GE.U32.AND P0, PT, R4, UR12, PT ;  /* 0x0000000c04007c0c */ /* 0x002fe4000bf06070 */
[----:B------:R-:W-:-:S04]  /*0070*/  SHF.R.S32.HI R0, RZ, 0x1f, R4 ;  /* 0x0000001fff007819 */ /* 0x000fc80000011404 */
[----:B------:R-:W-:-:S13]  /*0080*/  ISETP.GE.AND.EX P0, PT, R0, UR13, PT, P0 ;  /* 0x0000000d00007c0c */ /* 0x000fda000bf06300 */
[----:B------:R-:W-:Y:S05]  /*0090*/  @P0 EXIT ;  /* 0x000000000000094d */ /* 0x000fea0003800000 */
[----:B------:R-:W-:Y:S01]  /*00a0*/  UISETP.GE.U32.AND UP0, UPT, UR12, 0x1, UPT ;  /* 0x000000010c00788c */ /* 0x000fe2000bf06070 */
[----:B------:R-:W-:Y:S01]  /*00b0*/  CS2R R20, SRZ ;  /* 0x0000000000147805 */ /* 0x000fe2000001ff00 */
[----:B------:R-:W0:Y:S02]  /*00c0*/  LDCU.64 UR8, c[0x0][0x358] ;  /* 0x00006b00ff0877ac */ /* 0x000e240008000a00 */
[----:B------:R-:W-:-:S09]  /*00d0*/  UISETP.GE.AND.EX UP0, UPT, UR13, URZ, UPT, UP0 ;  /* 0x000000ff0d00728c */ /* 0x000fd2000bf06300 */
[----:B------:R-:W-:Y:S05]  /*00e0*/  BRA.U !UP0, `(.L_x_0) ;  /* 0x0000000908d07547 */ /* 0x000fea000b800000 */
[----:B------:R-:W-:Y:S02]  /*00f0*/  UISETP.GE.U32.AND UP1, UPT, UR12, 0x10, UPT ;  /* 0x000000100c00788c */ /* 0x000fe4000bf26070 */
[----:B------:R-:W-:Y:S01]  /*0100*/  IMAD R3, R0, UR12, RZ ;  /* 0x0000000c00037c24 */ /* 0x000fe2000f8e02ff */
[----:B------:R-:W-:Y:S01]  /*0110*/  ULOP3.LUT UR11, UR12, 0xf, URZ, 0xc0, !UPT ;  /* 0x0000000f0c0b7892 */ /* 0x000fe2000f8ec0ff */
[----:B------:R-:W-:Y:S01]  /*0120*/  CS2R R20, SRZ ;  /* 0x0000000000147805 */ /* 0x000fe2000001ff00 */
[----:B------:R-:W-:Y:S02]  /*0130*/  UISETP.GE.U32.AND.EX UP1, UPT, UR13, URZ, UPT, UP1 ;  /* 0x000000ff0d00728c */ /* 0x000fe4000bf26110 */
[C---:B------:R-:W-:Y:S01]  /*0140*/  IMAD R3, R4.reuse, UR13, R3 ;  /* 0x0000000d04037c24 */ /* 0x040fe2000f8e0203 */
[----:B------:R-:W-:Y:S01]  /*0150*/  UISETP.NE.U32.AND UP0, UPT, UR11, URZ, UPT ;  /* 0x000000ff0b00728c */ /* 0x000fe2000bf05070 */
[----:B------:R-:W-:Y:S01]  /*0160*/  IMAD.WIDE.U32 R4, R4, UR12, RZ ;  /* 0x0000000c04047c25 */ /* 0x000fe2000f8e00ff */
[----:B------:R-:W-:Y:S01]  /*0170*/  UMOV UR5, URZ ;  /* 0x000000ff00057c82 */ /* 0x000fe20008000000 */
[----:B------:R-:W-:Y:S01]  /*0180*/  UMOV UR6, URZ ;  /* 0x000000ff00067c82 */ /* 0x000fe20008000000 */
[----:B------:R-:W-:Y:S01]  /*0190*/  UISETP.NE.AND.EX UP0, UPT, URZ, URZ, UPT, UP0 ;  /* 0x000000ffff00728c */ /* 0x000fe2000bf05300 */
[----:B------:R-:W-:Y:S01]  /*01a0*/  IMAD.IADD R17, R5, 0x1, R3 ;  /* 0x0000000105117824 */ /* 0x000fe200078e0203 */
[----:B------:R-:W-:Y:S09]  /*01b0*/  BRA.U !UP1, `(.L_x_1) ;  /* 0x0000000109c47547 */ /* 0x000ff2000b800000 */
[----:B------:R-:W1:Y:S01]  /*01c0*/  LDCU.64 UR6, c[0x0][0x380] ;  /* 0x00007000ff0677ac */ /* 0x000e620008000a00 */
[----:B------:R-:W-:Y:S01]  /*01d0*/  CS2R R20, SRZ ;  /* 0x0000000000147805 */ /* 0x000fe2000001ff00 */
[----:B------:R-:W-:-:S07]  /*01e0*/  ULOP3.LUT UR5, UR12, 0xfffffff0, URZ, 0xc0, !UPT ;  /* 0xfffffff00c057892 */ /* 0x000fce000f8ec0ff */
[----:B------:R-:W-:Y:S01]  /*01f0*/  UMOV UR4, UR5 ;  /* 0x0000000500047c82 */ /* 0x000fe20008000000 */
[----:B-1----:R-:W-:Y:S01]  /*0200*/  LEA R2, P0, R4, UR6, 0x3 ;  /* 0x0000000604027c11 */ /* 0x002fe2000f8018ff */
[----:B------:R-:W-:-:S03]  /*0210*/  ULOP3.LUT UR6, UR13, 0x7fffffff, URZ, 0xc0, !UPT ;  /* 0x7fffffff0d067892 */ /* 0x000fc6000f8ec0ff */
[----:B------:R-:W-:Y:S02]  /*0220*/  IADD3 R2, P1, PT, R2, 0x40, RZ ;  /* 0x0000004002027810 */ /* 0x000fe40007f3e0ff */
[----:B------:R-:W-:Y:S02]  /*0230*/  LEA.HI.X R3, R4, UR7, R17, 0x3, P0 ;  /* 0x0000000704037c11 */ /* 0x000fe400080f1c11 */
[----:B------:R-:W-:-:S03]  /*0240*/  UMOV UR7, UR6 ;  /* 0x0000000600077c82 */ /* 0x000fc60008000000 */
[----:B------:R-:W-:-:S07]  /*0250*/  IMAD.X R3, RZ, RZ, R3, P1 ;  /* 0x000000ffff037224 */ /* 0x000fce00008e0603 */
.L_x_2:
[----:B0-----:R-:W2:Y:S04]  /*0260*/  LDG.E.64 R26, desc[UR8][R2.64+-0x40] ;  /* 0xffffc008021a7981 */ /* 0x001ea8000c1e1b00 */
[----:B------:R-:W3:Y:S04]  /*0270*/  LDG.E.64 R22, desc[UR8][R2.64+-0x38] ;  /* 0xffffc80802167981 */ /* 0x000ee8000c1e1b00 */
[----:B------:R-:W4:Y:S04]  /*0280*/  LDG.E.64 R24, desc[UR8][R2.64+-0x30] ;  /* 0xffffd00802187981 */ /* 0x000f28000c1e1b00 */
[----:B------:R-:W5:Y:S04]  /*0290*/  LDG.E.64 R18, desc[UR8][R2.64+-0x28] ;  /* 0xffffd80802127981 */ /* 0x000f68000c1e1b00 */
[----:B------:R-:W5:Y:S04]  /*02a0*/  LDG.E.64 R6, desc[UR8][R2.64+-0x20] ;  /* 0xffffe00802067981 */ /* 0x000f68000c1e1b00 */
[----:B------:R-:W5:Y:S04]  /*02b0*/  LDG.E.64 R8, desc[UR8][R2.64+-0x18] ;  /* 0xffffe80802087981 */ /* 0x000f68000c1e1b00 */
[----:B------:R-:W5:Y:S04]  /*02c0*/  LDG.E.64 R10, desc[UR8][R2.64+-0x10] ;  /* 0xfffff008020a7981 */ /* 0x000f68000c1e1b00 */
[----:B------:R-:W5:Y:S04]  /*02d0*/  LDG.E.64 R12, desc[UR8][R2.64+-0x8] ;  /* 0xfffff808020c7981 */ /* 0x000f68000c1e1b00 */
[----:B------:R-:W5:Y:S01]  /*02e0*/  LDG.E.64 R14, desc[UR8][R2.64] ;  /* 0x00000008020e7981 */ /* 0x000f62000c1e1b00 */
[----:B--2---:R-:W-:-:S03]  /*02f0*/  DADD R26, R26, R20 ;  /* 0x000000001a1a7229 */ /* 0x004fc60000000014 */
[----:B------:R-:W2:Y:S05]  /*0300*/  LDG.E.64 R20, desc[UR8][R2.64+0x8] ;  /* 0x0000080802147981 */ /* 0x000eaa000c1e1b00 */
[----:B---3--:R-:W-:Y:S01]  /*0310*/  DADD R26, R26, R22 ;  /* 0x000000001a1a7229 */ /* 0x008fe20000000016 */
[----:B------:R-:W3:Y:S07]  /*0320*/  LDG.E.64 R22, desc[UR8][R2.64+0x10] ;  /* 0x0000100802167981 */ /* 0x000eee000c1e1b00 */
[----:B----4-:R-:W-:Y:S01]  /*0330*/  DADD R26, R26, R24 ;  /* 0x000000001a1a7229 */ /* 0x010fe20000000018 */
[----:B------:R-:W4:Y:S07]  /*0340*/  LDG.E.64 R24, desc[UR8][R2.64+0x18] ;  /* 0x0000180802187981 */ /* 0x000f2e000c1e1b00 */
[----:B-----5:R-:W-:Y:S01]  /*0350*/  DADD R26, R26, R18 ;  /* 0x000000001a1a7229 */ /* 0x020fe20000000012 */
[----:B------:R-:W5:Y:S07]  /*0360*/  LDG.E.64 R18, desc[UR8][R2.64+0x20] ;  /* 0x0000200802127981 */ /* 0x000f6e000c1e1b00 */
[----:B------:R-:W-:Y:S01]  /*0370*/  DADD R26, R26, R6 ;  /* 0x000000001a1a7229 */ /* 0x000fe20000000006 */
[----:B------:R-:W5:Y:S07]  /*0380*/  LDG.E.64 R6, desc[UR8][R2.64+0x28] ;  /* 0x0000280802067981 */ /* 0x000f6e000c1e1b00 */
[----:B------:R-:W-:Y:S01]  /*0390*/  DADD R26, R26, R8 ;  /* 0x000000001a1a7229 */ /* 0x000fe20000000008 */
[----:B------:R-:W5:Y:S07]  /*03a0*/  LDG.E.64 R8, desc[UR8][R2.64+0x30] ;  /* 0x0000300802087981 */ /* 0x000f6e000c1e1b00 */
[----:B------:R-:W-:Y:S01]  /*03b0*/  DADD R26, R26, R10 ;  /* 0x000000001a1a7229 */ /* 0x000fe2000000000a */
[----:B------:R0:W5:Y:S01]  /*03c0*/  LDG.E.64 R10, desc[UR8][R2.64+0x38] ;  /* 0x00003808020a7981 */ /* 0x000162000c1e1b00 */
[----:B------:R-:W-:-:S04]  /*03d0*/  UIADD3 UR4, UP1, UPT, UR4, -0x10, URZ ;  /* 0xfffffff004047890 */ /* 0x000fc8000ff3e0ff */
[----:B------:R-:W-:Y:S02]  /*03e0*/  UIADD3.X UR7, UPT, UPT, UR7, -0x1, URZ, UP1, !UPT ;  /* 0xffffffff07077890 */ /* 0x000fe40008ffe4ff */
[----:B------:R-:W-:Y:S01]  /*03f0*/  DADD R12, R26, R12 ;  /* 0x000000001a0c7229 */ /* 0x000fe2000000000c */
[----:B------:R-:W-:Y:S01]  /*0400*/  UISETP.NE.U32.AND UP1, UPT, UR4, URZ, UPT ;  /* 0x000000ff0400728c */ /* 0x000fe2000bf25070 */
[----:B0-----:R-:W-:-:S03]  /*0410*/  IADD3 R2, P0, PT, R2, 0x80, RZ ;  /* 0x0000008002027810 */ /* 0x001fc60007f1e0ff */
[----:B------:R-:W-:-:S03]  /*0420*/  UISETP.NE.AND.EX UP1, UPT, UR7, URZ, UPT, UP1 ;  /* 0x000000ff0700728c */ /* 0x000fc6000bf25310 */
[----:B------:R-:W-:Y:S01]  /*0430*/  DADD R12, R12, R14 ;  /* 0x000000000c0c7229 */ /* 0x000fe2000000000e */
[----:B------:R-:W-:-:S07]  /*0440*/  IMAD.X R3, RZ, RZ, R3, P0 ;  /* 0x000000ffff037224 */ /* 0x000fce00000e0603 */
[----:B--2---:R-:W-:-:S08]  /*0450*/  DADD R12, R12, R20 ;  /* 0x000000000c0c7229 */ /* 0x004fd00000000014 */
[----:B---3--:R-:W-:-:S08]  /*0460*/  DADD R12, R12, R22 ;  /* 0x000000000c0c7229 */ /* 0x008fd00000000016 */
[----:B----4-:R-:W-:-:S08]  /*0470*/  DADD R12, R12, R24 ;  /* 0x000000000c0c7229 */ /* 0x010fd00000000018 */
[----:B-----5:R-:W-:-:S08]  /*0480*/  DADD R12, R12, R18 ;  /* 0x000000000c0c7229 */ /* 0x020fd00000000012 */
[----:B------:R-:W-:-:S08]  /*0490*/  DADD R6, R12, R6 ;  /* 0x000000000c067229 */ /* 0x000fd00000000006 */
[----:B------:R-:W-:-:S08]  /*04a0*/  DADD R6, R6, R8 ;  /* 0x0000000006067229 */ /* 0x000fd00000000008 */
[----:B------:R-:W-:Y:S01]  /*04b0*/  DADD R20, R6, R10 ;  /* 0x0000000006147229 */ /* 0x000fe2000000000a */
[----:B------:R-:W-:Y:S10]  /*04c0*/  BRA.U UP1, `(.L_x_2) ;  /* 0xfffffffd01647547 */ /* 0x000ff4000b83ffff */
.L_x_1:
[----:B------:R-:W-:Y:S05]  /*04d0*/  BRA.U !UP0, `(.L_x_0) ;  /* 0x0000000508d47547 */ /* 0x000fea000b800000 */
[----:B------:R-:W-:Y:S02]  /*04e0*/  UISETP.GE.U32.AND UP1, UPT, UR11, 0x8, UPT ;  /* 0x000000080b00788c */ /* 0x000fe4000bf26070 */
[----:B------:R-:W-:Y:S02]  /*04f0*/  ULOP3.LUT UR10, UR12, 0x7, URZ, 0xc0, !UPT ;  /* 0x000000070c0a7892 */ /* 0x000fe4000f8ec0ff */
[----:B------:R-:W-:Y:S02]  /*0500*/  UISETP.GE.U32.AND.EX UP1, UPT, URZ, URZ, UPT, UP1 ;  /* 0x000000ffff00728c */ /* 0x000fe4000bf26110 */
[----:B------:R-:W-:-:S04]  /*0510*/  UISETP.NE.U32.AND UP0, UPT, UR10, URZ, UPT ;  /* 0x000000ff0a00728c */ /* 0x000fc8000bf05070 */
[----:B------:R-:W-:-:S03]  /*0520*/  UISETP.NE.AND.EX UP0, UPT, URZ, URZ, UPT, UP0 ;  /* 0x000000ffff00728c */ /* 0x000fc6000bf05300 */
[----:B------:R-:W-:Y:S08]  /*0530*/  BRA.U !UP1, `(.L_x_3) ;  /* 0x0000000109e87547 */ /* 0x000ff0000b800000 */
[----:B------:R-:W1:Y:S01]  /*0540*/  LDCU.64 UR14, c[0x0][0x380] ;  /* 0x00007000ff0e77ac */ /* 0x000e620008000a00 */
[----:B------:R-:W-:Y:S01]  /*0550*/  IADD3 R2, P0, PT, R4, UR5, RZ ;  /* 0x0000000504027c10 */ /* 0x000fe2000ff1e0ff */
[----:B------:R-:W-:-:S03]  /*0560*/  UIADD3 UR4, UPT, UPT, UR5, 0x1, URZ ;  /* 0x0000000105047890 */ /* 0x000fc6000fffe0ff */
[----:B------:R-:W-:-:S03]  /*0570*/  IADD3.X R3, PT, PT, R17, UR6, RZ, P0, !PT ;  /* 0x0000000611037c10 */ /* 0x000fc600087fe4ff */
[----:B------:R-:W-:Y:S01]  /*0580*/  IADD3 R0, P1, PT, R4, UR4, RZ ;  /* 0x0000000404007c10 */ /* 0x000fe2000ff3e0ff */
[----:B------:R-:W-:Y:S01]  /*0590*/  UIADD3 UR4, UPT, UPT, UR5, 0x2, URZ ;  /* 0x0000000205047890 */ /* 0x000fe2000fffe0ff */
[----:B-1----:R-:W-:-:S04]  /*05a0*/  LEA R18, P0, R2, UR14, 0x3 ;  /* 0x0000000e02127c11 */ /* 0x002fc8000f8018ff */
[----:B------:R-:W-:Y:S01]  /*05b0*/  LEA.HI.X R19, R2, UR15, R3, 0x3, P0 ;  /* 0x0000000f02137c11 */ /* 0x000fe200080f1c03 */
[----:B------:R-:W-:Y:S01]  /*05c0*/  IMAD.X R3, RZ, RZ, R17, P1 ;  /* 0x000000ffff037224 */ /* 0x000fe200008e0611 */
[----:B------:R-:W-:Y:S02]  /*05d0*/  LEA R22, P0, R0, UR14, 0x3 ;  /* 0x0000000e00167c11 */ /* 0x000fe4000f8018ff */
[----:B------:R-:W-:Y:S02]  /*05e0*/  IADD3 R2, P1, PT, R4, UR4, RZ ;  /* 0x0000000404027c10 */ /* 0x000fe4000ff3e0ff */
[----:B0-----:R-:W2:Y:S01]  /*05f0*/  LDG.E.64 R18, desc[UR8][R18.64] ;  /* 0x0000000812127981 */ /* 0x001ea2000c1e1b00 */
[----:B------:R-:W-:Y:S01]  /*0600*/  LEA.HI.X R23, R0, UR15, R3, 0x3, P0 ;  /* 0x0000000f00177c11 */ /* 0x000fe200080f1c03 */
[----:B------:R-:W-:Y:S01]  /*0610*/  UIADD3 UR4, UPT, UPT, UR5, 0x3, URZ ;  /* 0x0000000305047890 */ /* 0x000fe2000fffe0ff */
[----:B------:R-:W-:Y:S01]  /*0620*/  IMAD.X R3, RZ, RZ, R17, P1 ;  /* 0x000000ffff037224 */ /* 0x000fe200008e0611 */
[----:B------:R-:W-:-:S03]  /*0630*/  LEA R8, P0, R2, UR14, 0x3 ;  /* 0x0000000e02087c11 */ /* 0x000fc6000f8018ff */
[----:B------:R-:W3:Y:S01]  /*0640*/  LDG.E.64 R22, desc[UR8][R22.64] ;  /* 0x0000000816167981 */ /* 0x000ee2000c1e1b00 */
[----:B------:R-:W-:Y:S01]  /*0650*/  IADD3 R0, P1, PT, R4, UR4, RZ ;  /* 0x0000000404007c10 */ /* 0x000fe2000ff3e0ff */
[----:B------:R-:W-:Y:S01]  /*0660*/  UIADD3 UR4, UPT, UPT, UR5, 0x4, URZ ;  /* 0x0000000405047890 */ /* 0x000fe2000fffe0ff */
[----:B------:R-:W-:Y:S02]  /*0670*/  LEA.HI.X R9, R2, UR15, R3, 0x3, P0 ;  /* 0x0000000f02097c11 */ /* 0x000fe400080f1c03 */
[----:B------:R-:W-:Y:S01]  /*0680*/  LEA R6, P0, R0, UR14, 0x3 ;  /* 0x0000000e00067c11 */ /* 0x000fe2000f8018ff */
[----:B------:R-:W-:Y:S02]  /*0690*/  IMAD.X R7, RZ, RZ, R17, P1 ;  /* 0x000000ffff077224 */ /* 0x000fe400008e0611 */
[----:B------:R-:W-:Y:S01]  /*06a0*/  IADD3 R3, P1, PT, R4, UR4, RZ ;  /* 0x0000000404037c10 */ /* 0x000fe2000ff3e0ff */
[----:B------:R-:W4:Y:S01]  /*06b0*/  LDG.E.64 R8, desc[UR8][R8.64] ;  /* 0x0000000808087981 */ /* 0x000f22000c1e1b00 */
[----:B------:R-:W-:Y:S01]  /*06c0*/  UIADD3 UR4, UPT, UPT, UR5, 0x5, URZ ;  /* 0x0000000505047890 */ /* 0x000fe2000fffe0ff */
[----:B------:R-:W-:-:S02]  /*06d0*/  LEA.HI.X R7, R0, UR15, R7, 0x3, P0 ;  /* 0x0000000f00077c11 */ /* 0x000fc400080f1c07 */
[--C-:B------:R-:W-:Y:S01]  /*06e0*/  IMAD.X R10, RZ, RZ, R17.reuse, P1 ;  /* 0x000000ffff0a7224 */ /* 0x100fe200008e0611 */
[C---:B------:R-:W-:Y:S02]  /*06f0*/  LEA R2, P0, R3.reuse, UR14, 0x3 ;  /* 0x0000000e03027c11 */ /* 0x040fe4000f8018ff */
[----:B------:R-:W-:Y:S01]  /*0700*/  IADD3 R0, P1, PT, R4, UR4, RZ ;  /* 0x0000000404007c10 */ /* 0x000fe2000ff3e0ff */
[----:B------:R-:W5:Y:S01]  /*0710*/  LDG.E.64 R6, desc[UR8][R6.64] ;  /* 0x0000000806067981 */ /* 0x000f62000c1e1b00 */
[----:B------:R-:W-:Y:S01]  /*0720*/  LEA.HI.X R3, R3, UR15, R10, 0x3, P0 ;  /* 0x0000000f03037c11 */ /* 0x000fe200080f1c0a */
[----:B------:R-:W-:Y:S01]  /*0730*/  UIADD3 UR4, UPT, UPT, UR5, 0x6, URZ ;  /* 0x0000000605047890 */ /* 0x000fe2000fffe0ff */
[----:B------:R-:W-:Y:S01]  /*0740*/  LEA R10, P0, R0, UR14, 0x3 ;  /* 0x0000000e000a7c11 */ /* 0x000fe2000f8018ff */
[----:B------:R-:W-:-:S03]  /*0750*/  IMAD.X R11, RZ, RZ, R17, P1 ;  /* 0x000000ffff0b7224 */ /* 0x000fc600008e0611 */
[----:B------:R-:W5:Y:S01]  /*0760*/  LDG.E.64 R2, desc[UR8][R2.64] ;  /* 0x0000000802027981 */ /* 0x000f62000c1e1b00 */
[----:B------:R-:W-:Y:S01]  /*0770*/  IADD3 R12, P1, PT, R4, UR4, RZ ;  /* 0x00000004040c7c10 */ /* 0x000fe2000ff3e0ff */
[----:B------:R-:W-:Y:S01]  /*0780*/  UIADD3 UR4, UPT, UPT, UR5, 0x7, URZ ;  /* 0x0000000705047890 */ /* 0x000fe2000fffe0ff */
[----:B------:R-:W-:Y:S02]  /*0790*/  LEA.HI.X R11, R0, UR15, R11, 0x3, P0 ;  /* 0x0000000f000b7c11 */ /* 0x000fe400080f1c0b */
[----:B------:R-:W-:Y:S01]  /*07a0*/  LEA R14, P0, R12, UR14, 0x3 ;  /* 0x0000000e0c0e7c11 */ /* 0x000fe2000f8018ff */
[----:B------:R-:W-:Y:S02]  /*07b0*/  IMAD.X R13, RZ, RZ, R17, P1 ;  /* 0x000000ffff0d7224 */ /* 0x000fe400008e0611 */
[----:B------:R-:W-:Y:S01]  /*07c0*/  IADD3 R0, P1, PT, R4, UR4, RZ ;  /* 0x0000000404007c10 */ /* 0x000fe2000ff3e0ff */
[----:B------:R-:W5:Y:S02]  /*07d0*/  LDG.E.64 R10, desc[UR8][R10.64] ;  /* 0x000000080a0a7981 */ /* 0x000f64000c1e1b00 */
[----:B------:R-:W-:-:S02]  /*07e0*/  LEA.HI.X R15, R12, UR15, R13, 0x3, P0 ;  /* 0x0000000f0c0f7c11 */ /* 0x000fc400080f1c0d */
[----:B------:R-:W-:Y:S01]  /*07f0*/  IMAD.X R13, RZ, RZ, R17, P1 ;  /* 0x000000ffff0d7224 */ /* 0x000fe200008e0611 */
[----:B------:R-:W-:-:S03]  /*0800*/  LEA R12, P0, R0, UR14, 0x3 ;  /* 0x0000000e000c7c11 */ /* 0x000fc6000f8018ff */
[----:B------:R-:W5:Y:S01]  /*0810*/  LDG.E.64 R14, desc[UR8][R14.64] ;  /* 0x000000080e0e7981 */ /* 0x000f62000c1e1b00 */
[----:B------:R-:W-:-:S06]  /*0820*/  LEA.HI.X R13, R0, UR15, R13, 0x3, P0 ;  /* 0x0000000f000d7c11 */ /* 0x000fcc00080f1c0d */
[----:B------:R-:W5:Y:S01]  /*0830*/  LDG.E.64 R12, desc[UR8][R12.64] ;  /* 0x000000080c0c7981 */ /* 0x000f62000c1e1b00 */
[----:B------:R-:W-:Y:S01]  /*0840*/  UIADD3 UR5, UPT, UPT, UR5, 0x8, URZ ;  /* 0x0000000805057890 */ /* 0x000fe2000fffe0ff */
[----:B------:R-:W-:Y:S01]  /*0850*/  UMOV UR6, URZ ;  /* 0x000000ff00067c82 */ /* 0x000fe20008000000 */
[----:B--2---:R-:W-:-:S08]  /*0860*/  DADD R18, R20, R18 ;  /* 0x0000000014127229 */ /* 0x004fd00000000012 */
[----:B---3--:R-:W-:-:S08]  /*0870*/  DADD R18, R18, R22 ;  /* 0x0000000012127229 */ /* 0x008fd00000000016 */
[----:B----4-:R-:W-:-:S08]  /*0880*/  DADD R8, R18, R8 ;  /* 0x0000000012087229 */ /* 0x010fd00000000008 */
[----:B-----5:R-:W-:-:S08]  /*0890*/  DADD R6, R8, R6 ;  /* 0x0000000008067229 */ /* 0x020fd00000000006 */
[----:B------:R-:W-:-:S08]  /*08a0*/  DADD R2, R6, R2 ;  /* 0x0000000006027229 */ /* 0x000fd00000000002 */
[----:B------:R-:W-:-:S08]  /*08b0*/  DADD R2, R2, R10 ;  /* 0x0000000002027229 */ /* 0x000fd0000000000a */
[----:B------:R-:W-:-:S08]  /*08c0*/  DADD R2, R2, R14 ;  /* 0x0000000002027229 */ /* 0x000fd0000000000e */
[----:B------:R-:W-:-:S11]  /*08d0*/  DADD R20, R2, R12 ;  /* 0x0000000002147229 */ /* 0x000fd6000000000c */
.L_x_3:
[----:B------:R-:W-:Y:S05]  /*08e0*/  BRA.U !UP0, `(.L_x_0) ;  /* 0x0000000108d07547 */ /* 0x000fea000b800000 */
[----:B------:R-:W-:Y:S02]  /*08f0*/  UISETP.GE.U32.AND UP1, UPT, UR10, 0x4, UPT ;  /* 0x000000040a00788c */ /* 0x000fe4000bf26070 */
[----:B------:R-:W-:Y:S02]  /*0900*/  ULOP3.LUT UR7, UR12, 0x3, URZ, 0xc0, !UPT ;  /* 0x000000030c077892 */ /* 0x000fe4000f8ec0ff */
[----:B------:R-:W-:Y:S02]  /*0910*/  UISETP.GE.U32.AND.EX UP1, UPT, URZ, URZ, UPT, UP1 ;  /* 0x000000ffff00728c */ /* 0x000fe4000bf26110 */
[----:B------:R-:W-:Y:S01]  /*0920*/  UISETP.NE.U32.AND UP0, UPT, UR7, URZ, UPT ;  /* 0x000000ff0700728c */ /* 0x000fe2000bf05070 */
[----:B------:R-:W-:Y:S01]  /*0930*/  UMOV UR4, URZ ;  /* 0x000000ff00047c82 */ /* 0x000fe20008000000 */
[----:B------:R-:W1:Y:S02]  /*0940*/  LDCU.64 UR16, c[0x0][0x380] ;  /* 0x00007000ff1077ac */ /* 0x000e640008000a00 */
[----:B------:R-:W-:-:S03]  /*0950*/  UISETP.NE.AND.EX UP0, UPT, UR4, URZ, UPT, UP0 ;  /* 0x000000ff0400728c */ /* 0x000fc6000bf05300 */
[----:B------:R-:W-:Y:S08]  /*0960*/  BRA.U !UP1, `(.L_x_4) ;  /* 0x0000000109787547 */ /* 0x000ff0000b800000 */
[----:B------:R-:W2:Y:S01]  /*0970*/  LDCU.64 UR10, c[0x0][0x380] ;  /* 0x00007000ff0a77ac */ /* 0x000ea20008000a00 */
[----:B------:R-:W-:Y:S01]  /*0980*/  IADD3 R0, P0, PT, R4, UR5, RZ ;  /* 0x0000000504007c10 */ /* 0x000fe2000ff1e0ff */
[----:B------:R-:W-:-:S03]  /*0990*/  UIADD3 UR14, UPT, UPT, UR5, 0x1, URZ ;  /* 0x00000001050e7890 */ /* 0x000fc6000fffe0ff */
[----:B------:R-:W-:Y:S01]  /*09a0*/  IADD3.X R3, PT, PT, R17, UR6, RZ, P0, !PT ;  /* 0x0000000611037c10 */ /* 0x000fe200087fe4ff */
[----:B------:R-:W-:Y:S02]  /*09b0*/  UIADD3 UR6, UPT, UPT, UR5, 0x2, URZ ;  /* 0x0000000205067890 */ /* 0x000fe4000fffe0ff */
[----:B------:R-:W-:Y:S02]  /*09c0*/  IADD3 R7, P1, PT, R4, UR14, RZ ;  /* 0x0000000e04077c10 */ /* 0x000fe4000ff3e0ff */
[----:B--2---:R-:W-:-:S04]  /*09d0*/  LEA R2, P0, R0, UR10, 0x3 ;  /* 0x0000000a00027c11 */ /* 0x004fc8000f8018ff */
[----:B------:R-:W-:Y:S01]  /*09e0*/  LEA.HI.X R3, R0, UR11, R3, 0x3, P0 ;  /* 0x0000000b00037c11 */ /* 0x000fe200080f1c03 */
[--C-:B------:R-:W-:Y:S01]  /*09f0*/  IMAD.X R0, RZ, RZ, R17.reuse, P1 ;  /* 0x000000ffff007224 */ /* 0x100fe200008e0611 */
[C---:B------:R-:W-:Y:S02]  /*0a00*/  LEA R6, P0, R7.reuse, UR10, 0x3 ;  /* 0x0000000a07067c11 */ /* 0x040fe4000f8018ff */
[----:B------:R-:W-:Y:S02]  /*0a10*/  IADD3 R9, P1, PT, R4, UR6, RZ ;  /* 0x0000000604097c10 */ /* 0x000fe4000ff3e0ff */
[----:B0-----:R-:W2:Y:S01]  /*0a20*/  LDG.E.64 R2, desc[UR8][R2.64] ;  /* 0x0000000802027981 */ /* 0x001ea2000c1e1b00 */
[----:B------:R-:W-:Y:S01]  /*0a30*/  LEA.HI.X R7, R7, UR11, R0, 0x3, P0 ;  /* 0x0000000b07077c11 */ /* 0x000fe200080f1c00 */
[----:B------:R-:W-:Y:S01]  /*0a40*/  UIADD3 UR6, UPT, UPT, UR5, 0x3, URZ ;  /* 0x0000000305067890 */ /* 0x000fe2000fffe0ff */
[----:B------:R-:W-:Y:S01]  /*0a50*/  IMAD.X R0, RZ, RZ, R17, P1 ;  /* 0x000000ffff007224 */ /* 0x000fe200008e0611 */
[----:B------:R-:W-:-:S03]  /*0a60*/  LEA R8, P0, R9, UR10, 0x3 ;  /* 0x0000000a09087c11 */ /* 0x000fc6000f8018ff */
[----:B------:R-:W3:Y:S01]  /*0a70*/  LDG.E.64 R6, desc[UR8][R6.64] ;  /* 0x0000000806067981 */ /* 0x000ee2000c1e1b00 */
[----:B------:R-:W-:Y:S02]  /*0a80*/  IADD3 R11, P1, PT, R4, UR6, RZ ;  /* 0x00000006040b7c10 */ /* 0x000fe4000ff3e0ff */
[----:B------:R-:W-:Y:S02]  /*0a90*/  LEA.HI.X R9, R9, UR11, R0, 0x3, P0 ;  /* 0x0000000b09097c11 */ /* 0x000fe400080f1c00 */
[----:B------:R-:W-:Y:S01]  /*0aa0*/  LEA R10, P0, R11, UR10, 0x3 ;  /* 0x0000000a0b0a7c11 */ /* 0x000fe2000f8018ff */
[----:B------:R-:W-:-:S03]  /*0ab0*/  IMAD.X R0, RZ, RZ, R17, P1 ;  /* 0x000000ffff007224 */ /* 0x000fc600008e0611 */
[----:B------:R-:W4:Y:S02]  /*0ac0*/  LDG.E.64 R8, desc[UR8][R8.64] ;  /* 0x0000000808087981 */ /* 0x000f24000c1e1b00 */
[----:B------:R-:W-:-:S06]  /*0ad0*/  LEA.HI.X R11, R11, UR11, R0, 0x3, P0 ;  /* 0x0000000b0b0b7c11 */ /* 0x000fcc00080f1c00 */
[----:B------:R-:W5:Y:S01]  /*0ae0*/  LDG.E.64 R10, desc[UR8][R10.64] ;  /* 0x000000080a0a7981 */ /* 0x000f62000c1e1b00 */
[----:B------:R-:W-:Y:S01]  /*0af0*/  UIADD3 UR5, UPT, UPT, UR5, 0x4, URZ ;  /* 0x0000000405057890 */ /* 0x000fe2000fffe0ff */
[----:B------:R-:W-:Y:S01]  /*0b00*/  UMOV UR6, URZ ;  /* 0x000000ff00067c82 */ /* 0x000fe20008000000 */
[----:B--2---:R-:W-:-:S08]  /*0b10*/  DADD R2, R20, R2 ;  /* 0x0000000014027229 */ /* 0x004fd00000000002 */
[----:B---3--:R-:W-:-:S08]  /*0b20*/  DADD R2, R2, R6 ;  /* 0x0000000002027229 */ /* 0x008fd00000000006 */
[----:B----4-:R-:W-:-:S08]  /*0b30*/  DADD R2, R2, R8 ;  /* 0x0000000002027229 */ /* 0x010fd00000000008 */
[----:B-----5:R-:W-:-:S11]  /*0b40*/  DADD R20, R2, R10 ;  /* 0x0000000002147229 */ /* 0x020fd6000000000a */
.L_x_4:
[----:B------:R-:W-:Y:S05]  /*0b50*/  BRA.U !UP0, `(.L_x_0) ;  /* 0x0000000108347547 */ /* 0x000fea000b800000 */
.L_x_5:
[----:B------:R-:W-:-:S04]  /*0b60*/  IADD3 R0, P0, PT, R4, UR5, RZ ;  /* 0x0000000504007c10 */ /* 0x000fc8000ff1e0ff */
[----:B------:R-:W-:Y:S02]  /*0b70*/  IADD3.X R3, PT, PT, R17, UR6, RZ, P0, !PT ;  /* 0x0000000611037c10 */ /* 0x000fe400087fe4ff */
[----:B-1----:R-:W-:-:S04]  /*0b80*/  LEA R2, P0, R0, UR16, 0x3 ;  /* 0x0000001000027c11 */ /* 0x002fc8000f8018ff */
[----:B------:R-:W-:-:S06]  /*0b90*/  LEA.HI.X R3, R0, UR17, R3, 0x3, P0 ;  /* 0x0000001100037c11 */ /* 0x000fcc00080f1c03 */
[----:B0-----:R-:W2:Y:S01]  /*0ba0*/  LDG.E.64 R2, desc[UR8][R2.64] ;  /* 0x0000000802027981 */ /* 0x001ea2000c1e1b00 */
[----:B------:R-:W-:Y:S02]  /*0bb0*/  UIADD3 UR7, UP0, UPT, UR7, -0x1, URZ ;  /* 0xffffffff07077890 */ /* 0x000fe4000ff1e0ff */
[----:B------:R-:W-:Y:S02]  /*0bc0*/  UIADD3 UR5, UPT, UPT, UR5, 0x1, URZ ;  /* 0x0000000105057890 */ /* 0x000fe4000fffe0ff */
[----:B------:R-:W-:Y:S02]  /*0bd0*/  UIADD3.X UR4, UPT, UPT, UR4, -0x1, URZ, UP0, !UPT ;  /* 0xffffffff04047890 */ /* 0x000fe400087fe4ff */
[----:B------:R-:W-:Y:S01]  /*0be0*/  UISETP.NE.U32.AND UP0, UPT, UR7, URZ, UPT ;  /* 0x000000ff0700728c */ /* 0x000fe2000bf05070 */
[----:B------:R-:W-:-:S03]  /*0bf0*/  UMOV UR6, URZ ;  /* 0x000000ff00067c82 */ /* 0x000fc60008000000 */
[----:B------:R-:W-:Y:S01]  /*0c00*/  UISETP.NE.AND.EX UP0, UPT, UR4, URZ, UPT, UP0 ;  /* 0x000000ff0400728c */ /* 0x000fe2000bf05300 */
[----:B--2---:R-:W-:-:S08]  /*0c10*/  DADD R20, R2, R20 ;  /* 0x0000000002147229 */ /* 0x004fd00000000014 */
[----:B------:R-:W-:Y:S05]  /*0c20*/  BRA.U UP0, `(.L_x_5) ;  /* 0xfffffffd00cc7547 */ /* 0x000fea000b83ffff */
.L_x_0:
[----:B------:R-:W2:Y:S02]  /*0c30*/  LDCU.64 UR4, c[0x0][0x388] ;  /* 0x00007100ff0477ac */ /* 0x000ea40008000a00 */
[----:B--2---:R-:W-:-:S04]  /*0c40*/  ULEA UR4, UP0, UR12, UR4, 0x3 ;  /* 0x000000040c047291 */ /* 0x004fc8000f8018ff */
[----:B------:R-:W-:Y:S02]  /*0c50*/  ULEA.HI.X UR5, UR12, UR5, UR13, 0x3, UP0 ;  /* 0x000000050c057291 */ /* 0x000fe400080f1c0d */
[----:B------:R-:W-:-:S04]  /*0c60*/  IMAD.U32 R2, RZ, RZ, UR4 ;  /* 0x00000004ff027e24 */ /* 0x000fc8000f8e00ff */
[----:B------:R-:W-:-:S05]  /*0c70*/  IMAD.U32 R3, RZ, RZ, UR5 ;  /* 0x00000005ff037e24 */ /* 0x000fca000f8e00ff */
[----:B0-----:R-:W-:Y:S01]  /*0c80*/  STG.E.64 desc[UR8][R2.64], R20 ;  /* 0x0000001402007986 */ /* 0x001fe2000c101b08 */
[----:B-1----:R-:W-:Y:S05]  /*0c90*/  EXIT ;  /* 0x000000000000794d */ /* 0x002fea0003800000 */
.L_x_6:
[----:B------:R-:W-:-:S00]  /*0ca0*/  BRA `(.L_x_6) ;  /* 0xfffffffc00fc7947 */ /* 0x000fc0000383ffff */
[----:B------:R-:W-:-:S00]  /*0cb0*/  NOP ;  /* 0x0000000000007918 */ /* 0x000fc00000000000 */
        /* <DEDUP_REMOVED lines=12> */
.L_x_13:


//--------------------- .text._Z17production_kernelPKdS0_Pdl --------------------------
	.section	.text._Z17production_kernelPKdS0_Pdl,"ax",@progbits
	.align	128
        .global         _Z17production_kernelPKdS0_Pdl
        .type           _Z17production_kernelPKdS0_Pdl,@function
        .size           _Z17production_kernelPKdS0_Pdl,(.L_x_12 - _Z17production_kernelPKdS0_Pdl)
        .other          _Z17production_kernelPKdS0_Pdl,@"STO_CUDA_ENTRY STV_DEFAULT"
_Z17production_kernelPKdS0_Pdl:
.text._Z17production_kernelPKdS0_Pdl:
[----:B------:R-:W-:Y:S01]  /*0000*/  LDC R1, c[0x0][0x37c] ;  /* 0x0000df00ff017b82 */ /* 0x000fe20000000800 */
[----:B------:R-:W0:Y:S01]  /*0010*/  S2R R3, SR_TID.X ;  /* 0x0000000000037919 */ /* 0x000e220000002100 */
[----:B------:R-:W1:Y:S06]  /*0020*/  LDCU.64 UR8, c[0x0][0x398] ;  /* 0x00007300ff0877ac */ /* 0x000e6c0008000a00 */
[----:B------:R-:W0:Y:S08]  /*0030*/  S2UR UR5, SR_CTAID.X ;  /* 0x00000000000579c3 */ /* 0x000e300000002500 */
[----:B------:R-:W0:Y:S01]  /*0040*/  LDC R4, c[0x0][0x360] ;  /* 0x0000d800ff047b82 */ /* 0x000e220000000800 */
[----:B-1----:R-:W-:-:S02]  /*0050*/  UIMAD UR4, UR9, UR8, URZ ;  /* 0x00000008090472a4 */ /* 0x002fc4000f8e02ff */
[----:B------:R-:W-:Y:S02]  /*0060*/  UIMAD.WIDE.U32 UR6, UR8, UR8, URZ ;  /* 0x00000008080672a5 */ /* 0x000fe4000f8e00ff */
[----:B------:R-:W-:-:S04]  /*0070*/  UIMAD UR4, UR8, UR9, UR4 ;  /* 0x00000009080472a4 */ /* 0x000fc8000f8e0204 */
[----:B------:R-:W-:-:S06]  /*0080*/  UIADD3 UR4, UPT, UPT, UR7, UR4, URZ ;  /* 0x0000000407047290 */ /* 0x000fcc000fffe0ff */
[----:B------:R-:W-:Y:S02]  /*0090*/  IMAD.U32 R0, RZ, RZ, UR4 ;  /* 0x00000004ff007e24 */ /* 0x000fe4000f8e00ff */
[----:B0-----:R-:W-:-:S05]  /*00a0*/  IMAD R4, R4, UR5, R3 ;  /* 0x0000000504047c24 */ /* 0x001fca000f8e0203 */
[----:B------:R-:W-:Y:S02]  /*00b0*/  ISETP.LT.U32.AND P0, PT, R4, UR6, PT ;  /* 0x0000000604007c0c */ /* 0x000fe4000bf01070 */
[----:B------:R-:W-:-:S04]  /*00c0*/  SHF.R.S32.HI R5, RZ, 0x1f, R4 ;  /* 0x0000001fff057819 */ /* 0x000fc80000011404 */
[----:B------:R-:W-:-:S13]  /*00d0*/  ISETP.GT.AND.EX P0, PT, R0, R5, PT, P0 ;  /* 0x000000050000720c */ /* 0x000fda0003f04300 */
[----:B------:R-:W-:Y:S05]  /*00e0*/  @!P0 EXIT ;  /* 0x000000000000894d */ /* 0x000fea0003800000 */
[----:B------:R-:W0:Y:S01]  /*00f0*/  LDCU.64 UR4, c[0x0][0x380] ;  /* 0x00007000ff0477ac */ /* 0x000e220008000a00 */
[C---:B------:R-:W-:Y:S01]  /*0100*/  IMAD.SHL.U32 R0, R4.reuse, 0x8, RZ ;  /* 0x0000000804007824 */ /* 0x040fe200078e00ff */
[----:B------:R-:W-:Y:S01]  /*0110*/  SHF.L.U64.HI R7, R4, 0x3, R5 ;  /* 0x0000000304077819 */ /* 0x000fe20000010205 */
[----:B------:R-:W1:Y:S03]  /*0120*/  LDCU.64 UR6, c[0x0][0x358] ;  /* 0x00006b00ff0677ac */ /* 0x000e660008000a00 */
[----:B0-----:R-:W-:-:S04]  /*0130*/  IADD3 R2, P0, PT, R0, UR4, RZ ;  /* 0x0000000400027c10 */ /* 0x001fc8000ff1e0ff */
[----:B------:R-:W-:-:S06]  /*0140*/  IADD3.X R3, PT, PT, R7, UR5, RZ, P0, !PT ;  /* 0x0000000507037c10 */ /* 0x000fcc00087fe4ff */
[----:B-1----:R-:W5:Y:S01]  /*0150*/  LDG.E.64 R2, desc[UR6][R2.64] ;  /* 0x0000000602027981 */ /* 0x002f62000c1e1b00 */
[----:B------:R-:W-:Y:S01]  /*0160*/  LOP3.LUT R6, R5, UR9, RZ, 0xfc, !PT ;  /* 0x0000000905067c12 */ /* 0x000fe2000f8efcff */
[----:B------:R-:W-:Y:S03]  /*0170*/  BSSY.RECONVERGENT B0, `(.L_x_7) ;  /* 0x000001a000007945 */ /* 0x000fe60003800200 */
[----:B------:R-:W-:-:S13]  /*0180*/  ISETP.NE.U32.AND P0, PT, R6, RZ, PT ;  /* 0x000000ff0600720c */ /* 0x000fda0003f05070 */
[----:B------:R-:W-:Y:S05]  /*0190*/  @P0 BRA `(.L_x_8) ;  /* 0x00000000004c0947 */ /* 0x000fea0003800000 */
[----:B------:R-:W0:Y:S01]  /*01a0*/  I2F.U32.RP R5, UR8 ;  /* 0x0000000800057d06 */ /* 0x000e220008209000 */
[----:B------:R-:W-:-:S07]  /*01b0*/  ISETP.NE.U32.AND P1, PT, RZ, UR8, PT ;  /* 0x00000008ff007c0c */ /* 0x000fce000bf25070 */
[----:B0-----:R-:W0:Y:S02]  /*01c0*/  MUFU.RCP R5, R5 ;  /* 0x0000000500057308 */ /* 0x001e240000001000 */
[----:B0-----:R-:W-:Y:S02]  /*01d0*/  VIADD R8, R5, 0xffffffe ;  /* 0x0ffffffe05087836 */ /* 0x001fe40000000000 */
[----:B------:R-:W-:-:S04]  /*01e0*/  IMAD.MOV.U32 R5, RZ, RZ, RZ ;  /* 0x000000ffff057224 */ /* 0x000fc800078e00ff */
[----:B------:R0:W1:Y:S02]  /*01f0*/  F2I.FTZ.U32.TRUNC.NTZ R9, R8 ;  /* 0x0000000800097305 */ /* 0x000064000021f000 */
[----:B0-----:R-:W-:Y:S02]  /*0200*/  IMAD.MOV.U32 R8, RZ, RZ, RZ ;  /* 0x000000ffff087224 */ /* 0x001fe400078e00ff */
[----:B-1----:R-:W-:-:S04]  /*0210*/  IMAD.MOV R11, RZ, RZ, -R9 ;  /* 0x000000ffff0b7224 */ /* 0x002fc800078e0a09 */
[----:B------:R-:W-:-:S04]  /*0220*/  IMAD R11, R11, UR8, RZ ;  /* 0x000000080b0b7c24 */ /* 0x000fc8000f8e02ff */
[----:B------:R-:W-:-:S06]  /*0230*/  IMAD.HI.U32 R9, R9, R11, R8 ;  /* 0x0000000b09097227 */ /* 0x000fcc00078e0008 */
[----:B------:R-:W-:-:S04]  /*0240*/  IMAD.HI.U32 R9, R9, R4, RZ ;  /* 0x0000000409097227 */ /* 0x000fc800078e00ff */
[----:B------:R-:W-:-:S04]  /*0250*/  IMAD.MOV R9, RZ, RZ, -R9 ;  /* 0x000000ffff097224 */ /* 0x000fc800078e0a09 */
[----:B------:R-:W-:-:S05]  /*0260*/  IMAD R4, R9, UR8, R4 ;  /* 0x0000000809047c24 */ /* 0x000fca000f8e0204 */
[----:B------:R-:W-:-:S13]  /*0270*/  ISETP.GE.U32.AND P0, PT, R4, UR8, PT ;  /* 0x0000000804007c0c */ /* 0x000fda000bf06070 */
[----:B------:R-:W-:-:S04]  /*0280*/  @P0 IADD3 R4, PT, PT, R4, -UR8, RZ ;  /* 0x8000000804040c10 */ /* 0x000fc8000fffe0ff */
[----:B------:R-:W-:-:S13]  /*0290*/  ISETP.GE.U32.AND P0, PT, R4, UR8, PT ;  /* 0x0000000804007c0c */ /* 0x000fda000bf06070 */
[----:B------:R-:W-:Y:S01]  /*02a0*/  @P0 VIADD R4, R4, -UR8 ;  /* 0x8000000804040c36 */ /* 0x000fe20008000000 */
[----:B------:R-:W-:Y:S01]  /*02b0*/  @!P1 LOP3.LUT R4, RZ, UR8, RZ, 0x33, !PT ;  /* 0x00000008ff049c12 */ /* 0x000fe2000f8e33ff */
[----:B------:R-:W-:Y:S06]  /*02c0*/  BRA `(.L_x_9) ;  /* 0x0000000000107947 */ /* 0x000fec0003800000 */
.L_x_8:
[----:B------:R-:W-:-:S07]  /*02d0*/  MOV R6, 0x2f0 ;  /* 0x000002f000067802 */ /* 0x000fce0000000f00 */
[----:B-----5:R-:W-:Y:S05]  /*02e0*/  CALL.REL.NOINC `($__internal_0_$__cuda_sm20_rem_s64) ;  /* 0x0000000000347944 */ /* 0x020fea0003c00000 */
[----:B------:R-:W-:Y:S02]  /*02f0*/  IMAD.MOV.U32 R4, RZ, RZ, R8 ;  /* 0x000000ffff047224 */ /* 0x000fe400078e0008 */
[----:B------:R-:W-:-:S07]  /*0300*/  IMAD.MOV.U32 R5, RZ, RZ, R9 ;  /* 0x000000ffff057224 */ /* 0x000fce00078e0009 */
.L_x_9:
[----:B------:R-:W-:Y:S05]  /*0310*/  BSYNC.RECONVERGENT B0 ;  /* 0x0000000000007941 */ /* 0x000fea0003800200 */
.L_x_7:
[----:B------:R-:W0:Y:S02]  /*0320*/  LDCU.64 UR4, c[0x0][0x388] ;  /* 0x00007100ff0477ac */ /* 0x000e240008000a00 */
[----:B0-----:R-:W-:-:S04]  /*0330*/  LEA R8, P0, R4, UR4, 0x3 ;  /* 0x0000000404087c11 */ /* 0x001fc8000f8018ff */
[----:B------:R-:W-:Y:S01]  /*0340*/  LEA.HI.X R9, R4, UR5, R5, 0x3, P0 ;  /* 0x0000000504097c11 */ /* 0x000fe200080f1c05 */
[----:B------:R-:W0:Y:S04]  /*0350*/  LDCU.64 UR4, c[0x0][0x390] ;  /* 0x00007200ff0477ac */ /* 0x000e280008000a00 */
[----:B------:R-:W2:Y:S01]  /*0360*/  LDG.E.64 R4, desc[UR6][R8.64] ;  /* 0x0000000608047981 */ /* 0x000ea2000c1e1b00 */
[----:B0-----:R-:W-:-:S04]  /*0370*/  IADD3 R6, P0, PT, R0, UR4, RZ ;  /* 0x0000000400067c10 */ /* 0x001fc8000ff1e0ff */
[----:B------:R-:W-:Y:S01]  /*0380*/  IADD3.X R7, PT, PT, R7, UR5, RZ, P0, !PT ;  /* 0x0000000507077c10 */ /* 0x000fe200087fe4ff */
[----:B--2--5:R-:W-:-:S07]  /*0390*/  DMUL R2, R2, R4 ;  /* 0x0000000402027228 */ /* 0x024fce0000000000 */
[----:B------:R-:W-:Y:S01]  /*03a0*/  STG.E.64 desc[UR6][R6.64], R2 ;  /* 0x0000000206007986 */ /* 0x000fe2000c101b06 */
[----:B------:R-:W-:Y:S05]  /*03b0*/  EXIT ;  /* 0x000000000000794d */ /* 0x000fea0003800000 */
        .weak           $__internal_0_$__cuda_sm20_rem_s64
        .type           $__internal_0_$__cuda_sm20_rem_s64,@function
        .size           $__internal_0_$__cuda_sm20_rem_s64,(.L_x_12 - $__internal_0_$__cuda_sm20_rem_s64)
$__internal_0_$__cuda_sm20_rem_s64:
[----:B------:R-:W0:Y:S02]  /*03c0*/  LDCU.64 UR10, c[0x0][0x398] ;  /* 0x00007300ff0a77ac */ /* 0x000e240008000a00 */
[----:B0-----:R-:W-:Y:S02]  /*03d0*/  UIADD3 UR4, UP1, UPT, URZ, -UR10, URZ ;  /* 0x8000000aff047290 */ /* 0x001fe4000ff3e0ff */
[----:B------:R-:W-:Y:S02]  /*03e0*/  UISETP.GE.AND UP0, UPT, UR11, URZ, UPT ;  /* 0x000000ff0b00728c */ /* 0x000fe4000bf06270 */
[----:B------:R-:W-:Y:S02]  /*03f0*/  UIADD3.X UR5, UPT, UPT, URZ, ~UR11, URZ, UP1, !UPT ;  /* 0x8000000bff057290 */ /* 0x000fe40008ffe4ff */
[----:B------:R-:W-:Y:S02]  /*0400*/  USEL UR4, UR4, UR10, !UP0 ;  /* 0x0000000a04047287 */ /* 0x000fe4000c000000 */
[----:B------:R-:W-:-:S09]  /*0410*/  USEL UR5, UR5, UR11, !UP0 ;  /* 0x0000000b05057287 */ /* 0x000fd2000c000000 */
[----:B------:R-:W0:Y:S08]  /*0420*/  I2F.U64.RP R12, UR4 ;  /* 0x00000004000c7d12 */ /* 0x000e300008309000 */
[----:B0-----:R-:W0:Y:S02]  /*0430*/  MUFU.RCP R12, R12 ;  /* 0x0000000c000c7308 */ /* 0x001e240000001000 */
[----:B0-----:R-:W-:-:S06]  /*0440*/  IADD3 R8, PT, PT, R12, 0x1ffffffe, RZ ;  /* 0x1ffffffe0c087810 */ /* 0x001fcc0007ffe0ff */
[----:B------:R-:W0:Y:S02]  /*0450*/  F2I.U64.TRUNC R8, R8 ;  /* 0x0000000800087311 */ /* 0x000e24000020d800 */
[----:B0-----:R-:W-:-:S04]  /*0460*/  IMAD.WIDE.U32 R10, R8, UR4, RZ ;  /* 0x00000004080a7c25 */ /* 0x001fc8000f8e00ff */
[----:B------:R-:W-:Y:S01]  /*0470*/  IMAD R11, R8, UR5, R11 ;  /* 0x00000005080b7c24 */ /* 0x000fe2000f8e020b */
[----:B------:R-:W-:-:S03]  /*0480*/  IADD3 R13, P0, PT, RZ, -R10, RZ ;  /* 0x8000000aff0d7210 */ /* 0x000fc60007f1e0ff */
[----:B------:R-:W-:Y:S02]  /*0490*/  IMAD R11, R9, UR4, R11 ;  /* 0x00000004090b7c24 */ /* 0x000fe4000f8e020b */
[----:B------:R-:W-:-:S04]  /*04a0*/  IMAD.HI.U32 R10, R8, R13, RZ ;  /* 0x0000000d080a7227 */ /* 0x000fc800078e00ff */
[----:B------:R-:W-:Y:S02]  /*04b0*/  IMAD.X R15, RZ, RZ, ~R11, P0 ;  /* 0x000000ffff0f7224 */ /* 0x000fe400000e0e0b */
[----:B------:R-:W-:Y:S02]  /*04c0*/  IMAD.MOV.U32 R11, RZ, RZ, R8 ;  /* 0x000000ffff0b7224 */ /* 0x000fe400078e0008 */
[-C--:B------:R-:W-:Y:S02]  /*04d0*/  IMAD R17, R9, R15.reuse, RZ ;  /* 0x0000000f09117224 */ /* 0x080fe400078e02ff */
[----:B------:R-:W-:-:S04]  /*04e0*/  IMAD.WIDE.U32 R10, P0, R8, R15, R10 ;  /* 0x0000000f080a7225 */ /* 0x000fc8000780000a */
[----:B------:R-:W-:-:S04]  /*04f0*/  IMAD.HI.U32 R15, R9, R15, RZ ;  /* 0x0000000f090f7227 */ /* 0x000fc800078e00ff */
[----:B------:R-:W-:-:S05]  /*0500*/  IMAD.HI.U32 R10, P1, R9, R13, R10 ;  /* 0x0000000d090a7227 */ /* 0x000fca000782000a */
[----:B------:R-:W-:Y:S01]  /*0510*/  IADD3 R11, P2, PT, R17, R10, RZ ;  /* 0x0000000a110b7210 */ /* 0x000fe20007f5e0ff */
[----:B------:R-:W-:-:S04]  /*0520*/  IMAD.X R10, R15, 0x1, R9, P0 ;  /* 0x000000010f0a7824 */ /* 0x000fc800000e0609 */
[----:B------:R-:W-:Y:S01]  /*0530*/  IMAD.WIDE.U32 R8, R11, UR4, RZ ;  /* 0x000000040b087c25 */ /* 0x000fe2000f8e00ff */
[----:B------:R-:W-:Y:S02]  /*0540*/  IADD3.X R13, PT, PT, RZ, RZ, R10, P2, P1 ;  /* 0x000000ffff0d7210 */ /* 0x000fe400017e240a */
[----:B------:R-:W-:Y:S01]  /*0550*/  ISETP.GE.AND P1, PT, R5, RZ, PT ;  /* 0x000000ff0500720c */ /* 0x000fe20003f26270 */
[----:B------:R-:W-:Y:S01]  /*0560*/  IMAD R10, R11, UR5, R9 ;  /* 0x000000050b0a7c24 */ /* 0x000fe2000f8e0209 */
[----:B------:R-:W-:Y:S02]  /*0570*/  IADD3 R15, P0, PT, RZ, -R8, RZ ;  /* 0x80000008ff0f7210 */ /* 0x000fe40007f1e0ff */
[-C--:B------:R-:W-:Y:S01]  /*0580*/  IADD3 R9, P4, PT, RZ, -R4.reuse, RZ ;  /* 0x80000004ff097210 */ /* 0x080fe20007f9e0ff */
[----:B------:R-:W-:Y:S02]  /*0590*/  IMAD R8, R13, UR4, R10 ;  /* 0x000000040d087c24 */ /* 0x000fe4000f8e020a */
[----:B------:R-:W-:Y:S01]  /*05a0*/  IMAD.HI.U32 R10, R11, R15, RZ ;  /* 0x0000000f0b0a7227 */ /* 0x000fe200078e00ff */
[----:B------:R-:W-:-:S02]  /*05b0*/  SEL R4, R9, R4, !P1 ;  /* 0x0000000409047207 */ /* 0x000fc40004800000 */
[-C--:B------:R-:W-:Y:S01]  /*05c0*/  IADD3.X R12, PT, PT, RZ, ~R5.reuse, RZ, P4, !PT ;  /* 0x80000005ff0c7210 */ /* 0x080fe200027fe4ff */
[----:B------:R-:W-:Y:S02]  /*05d0*/  IMAD.X R8, RZ, RZ, ~R8, P0 ;  /* 0x000000ffff087224 */ /* 0x000fe400000e0e08 */
[----:B------:R-:W-:Y:S01]  /*05e0*/  IMAD.MOV.U32 R9, RZ, RZ, RZ ;  /* 0x000000ffff097224 */ /* 0x000fe200078e00ff */
[----:B------:R-:W-:Y:S01]  /*05f0*/  SEL R12, R12, R5, !P1 ;  /* 0x000000050c0c7207 */ /* 0x000fe20004800000 */
[----:B------:R-:W-:-:S04]  /*0600*/  IMAD.WIDE.U32 R10, P0, R11, R8, R10 ;  /* 0x000000080b0a7225 */ /* 0x000fc8000780000a */
[----:B------:R-:W-:-:S04]  /*0610*/  IMAD.HI.U32 R11, P2, R13, R15, R10 ;  /* 0x0000000f0d0b7227 */ /* 0x000fc8000784000a */
[CC--:B------:R-:W-:Y:S02]  /*0620*/  IMAD R10, R13.reuse, R8.reuse, RZ ;  /* 0x000000080d0a7224 */ /* 0x0c0fe400078e02ff */
[----:B------:R-:W-:-:S03]  /*0630*/  IMAD.HI.U32 R8, R13, R8, RZ ;  /* 0x000000080d087227 */ /* 0x000fc600078e00ff */
[----:B------:R-:W-:Y:S01]  /*0640*/  IADD3 R11, P3, PT, R10, R11, RZ ;  /* 0x0000000b0a0b7210 */ /* 0x000fe20007f7e0ff */
[----:B------:R-:W-:-:S04]  /*0650*/  IMAD.X R13, R8, 0x1, R13, P0 ;  /* 0x00000001080d7824 */ /* 0x000fc800000e060d */
[----:B------:R-:W-:Y:S01]  /*0660*/  IMAD.HI.U32 R8, R11, R4, RZ ;  /* 0x000000040b087227 */ /* 0x000fe200078e00ff */
[----:B------:R-:W-:-:S03]  /*0670*/  IADD3.X R13, PT, PT, RZ, RZ, R13, P3, P2 ;  /* 0x000000ffff0d7210 */ /* 0x000fc60001fe440d */
[----:B------:R-:W-:-:S04]  /*0680*/  IMAD.WIDE.U32 R8, R11, R12, R8 ;  /* 0x0000000c0b087225 */ /* 0x000fc800078e0008 */
[C---:B------:R-:W-:Y:S02]  /*0690*/  IMAD R11, R13.reuse, R12, RZ ;  /* 0x0000000c0d0b7224 */ /* 0x040fe400078e02ff */
[----:B------:R-:W-:-:S04]  /*06a0*/  IMAD.HI.U32 R8, P0, R13, R4, R8 ;  /* 0x000000040d087227 */ /* 0x000fc80007800008 */
[----:B------:R-:W-:Y:S01]  /*06b0*/  IMAD.HI.U32 R5, R13, R12, RZ ;  /* 0x0000000c0d057227 */ /* 0x000fe200078e00ff */
[----:B------:R-:W-:-:S03]  /*06c0*/  IADD3 R11, P2, PT, R11, R8, RZ ;  /* 0x000000080b0b7210 */ /* 0x000fc60007f5e0ff */
[----:B------:R-:W-:Y:S02]  /*06d0*/  IMAD.X R5, RZ, RZ, R5, P0 ;  /* 0x000000ffff057224 */ /* 0x000fe400000e0605 */
[----:B------:R-:W-:-:S04]  /*06e0*/  IMAD.WIDE.U32 R8, R11, UR4, RZ ;  /* 0x000000040b087c25 */ /* 0x000fc8000f8e00ff */
[----:B------:R-:W-:Y:S01]  /*06f0*/  IMAD.X R5, RZ, RZ, R5, P2 ;  /* 0x000000ffff057224 */ /* 0x000fe200010e0605 */
[----:B------:R-:W-:Y:S01]  /*0700*/  IADD3 R8, P2, PT, -R8, R4, RZ ;  /* 0x0000000408087210 */ /* 0x000fe20007f5e1ff */
[----:B------:R-:W-:-:S03]  /*0710*/  IMAD R10, R11, UR5, R9 ;  /* 0x000000050b0a7c24 */ /* 0x000fc6000f8e0209 */
[----:B------:R-:W-:Y:S01]  /*0720*/  ISETP.GE.U32.AND P0, PT, R8, UR4, PT ;  /* 0x0000000408007c0c */ /* 0x000fe2000bf06070 */
[----:B------:R-:W-:-:S05]  /*0730*/  IMAD R5, R5, UR4, R10 ;  /* 0x0000000405057c24 */ /* 0x000fca000f8e020a */
[----:B------:R-:W-:Y:S02]  /*0740*/  IADD3.X R9, PT, PT, ~R5, R12, RZ, P2, !PT ;  /* 0x0000000c05097210 */ /* 0x000fe400017fe5ff */
[----:B------:R-:W-:Y:S02]  /*0750*/  IADD3 R5, P2, PT, R8, -UR4, RZ ;  /* 0x8000000408057c10 */ /* 0x000fe4000ff5e0ff */
[C---:B------:R-:W-:Y:S02]  /*0760*/  ISETP.GE.U32.AND.EX P0, PT, R9.reuse, UR5, PT, P0 ;  /* 0x0000000509007c0c */ /* 0x040fe4000bf06100 */
[----:B------:R-:W-:Y:S02]  /*0770*/  IADD3.X R4, PT, PT, R9, ~UR5, RZ, P2, !PT ;  /* 0x8000000509047c10 */ /* 0x000fe400097fe4ff */
[----:B------:R-:W-:Y:S02]  /*0780*/  SEL R5, R5, R8, P0 ;  /* 0x0000000805057207 */ /* 0x000fe40000000000 */
[----:B------:R-:W-:-:S02]  /*0790*/  SEL R4, R4, R9, P0 ;  /* 0x0000000904047207 */ /* 0x000fc40000000000 */
[C---:B------:R-:W-:Y:S02]  /*07a0*/  ISETP.GE.U32.AND P0, PT, R5.reuse, UR4, PT ;  /* 0x0000000405007c0c */ /* 0x040fe4000bf06070 */
[----:B------:R-:W-:Y:S02]  /*07b0*/  IADD3 R8, P2, PT, R5, -UR4, RZ ;  /* 0x8000000405087c10 */ /* 0x000fe4000ff5e0ff */
[C---:B------:R-:W-:Y:S02]  /*07c0*/  ISETP.GE.U32.AND.EX P0, PT, R4.reuse, UR5, PT, P0 ;  /* 0x0000000504007c0c */ /* 0x040fe4000bf06100 */
[----:B------:R-:W-:Y:S02]  /*07d0*/  IADD3.X R9, PT, PT, R4, ~UR5, RZ, P2, !PT ;  /* 0x8000000504097c10 */ /* 0x000fe400097fe4ff */
[----:B------:R-:W-:Y:S02]  /*07e0*/  SEL R8, R8, R5, P0 ;  /* 0x0000000508087207 */ /* 0x000fe40000000000 */
[----:B------:R-:W-:-:S02]  /*07f0*/  SEL R9, R9, R4, P0 ;  /* 0x0000000409097207 */ /* 0x000fc40000000000 */
[-C--:B------:R-:W-:Y:S02]  /*0800*/  IADD3 R5, P2, PT, RZ, -R8.reuse, RZ ;  /* 0x80000008ff057210 */ /* 0x080fe40007f5e0ff */
[----:B------:R-:W-:Y:S02]  /*0810*/  ISETP.NE.U32.AND P0, PT, RZ, UR10, PT ;  /* 0x0000000aff007c0c */ /* 0x000fe4000bf05070 */
[----:B------:R-:W-:Y:S01]  /*0820*/  SEL R8, R5, R8, !P1 ;  /* 0x0000000805087207 */ /* 0x000fe20004800000 */
[----:B------:R-:W-:Y:S01]  /*0830*/  IMAD.X R4, RZ, RZ, ~R9, P2 ;  /* 0x000000ffff047224 */ /* 0x000fe200010e0e09 */
[----:B------:R-:W-:Y:S01]  /*0840*/  ISETP.NE.AND.EX P0, PT, RZ, UR11, PT, P0 ;  /* 0x0000000bff007c0c */ /* 0x000fe2000bf05300 */
[----:B------:R-:W-:-:S03]  /*0850*/  IMAD.MOV.U32 R5, RZ, RZ, 0x0 ;  /* 0x00000000ff057424 */ /* 0x000fc600078e00ff */
[----:B------:R-:W-:Y:S01]  /*0860*/  SEL R9, R4, R9, !P1 ;  /* 0x0000000904097207 */ /* 0x000fe20004800000 */
[----:B------:R-:W-:Y:S01]  /*0870*/  IMAD.MOV.U32 R4, RZ, RZ, R6 ;  /* 0x000000ffff047224 */ /* 0x000fe200078e0006 */
[----:B------:R-:W-:Y:S02]  /*0880*/  SEL R8, R8, 0xffffffff, P0 ;  /* 0xffffffff08087807 */ /* 0x000fe40000000000 */
[----:B------:R-:W-:Y:S01]  /*0890*/  SEL R9, R9, 0xffffffff, P0 ;  /* 0xffffffff09097807 */ /* 0x000fe20000000000 */
[----:B------:R-:W-:Y:S06]  /*08a0*/  RET.REL.NODEC R4 `(_Z17production_kernelPKdS0_Pdl) ;  /* 0xfffffff404d47950 */ /* 0x000fec0003c3ffff */
.L_x_10:
        /* <DEDUP_REMOVED lines=13> */
.L_x_12:


//--------------------- .text._Z17reduction_kernel2PdPKdS1_l --------------------------
	.section	.text._Z17reduction_kernel2PdPKdS1_l,"ax",@progbits
	.align	128
        .global         _Z17reduction_kernel2PdPKdS1_l
        .type           _Z17reduction_kernel2PdPKdS1_l,@function
        .size           _Z17reduction_kernel2PdPKdS1_l,(.L_x_15 - _Z17reduction_kernel2PdPKdS1_l)
        .other          _Z17reduction_kernel2PdPKdS1_l,@"STO_CUDA_ENTRY STV_DEFAULT"
_Z17reduction_kernel2PdPKdS1_l:
.text._Z17reduction_kernel2PdPKdS1_l:
[----:B------:R-:W-:Y:S01]  /*0000*/  LDC R1, c[0x0][0x37c] ;  /* 0x0000df00ff017b82 */ /* 0x000fe20000000800 */
[----:B------:R-:W0:Y:S01]  /*0010*/  S2R R0, SR_CTAID.X ;  /* 0x0000000000007919 */ /* 0x000e220000002500 */
[----:B------:R-:W0:Y:S01]  /*0020*/  LDCU UR4, c[0x0][0x360] ;  /* 0x00006c00ff0477ac */ /* 0x000e220008000800 */
[----:B------:R-:W0:Y:S01]  /*0030*/  S2R R3, SR_TID.X ;  /* 0x0000000000037919 */ /* 0x000e220000002100 */
[----:B------:R-:W1:Y:S01]  /*0040*/  LDCU.64 UR6, c[0x0][0x398] ;  /* 0x00007300ff0677ac */ /* 0x000e620008000a00 */
[----:B0-----:R-:W-:-:S05]  /*0050*/  IMAD R2, R0, UR4, R3 ;  /* 0x0000000400027c24 */ /* 0x001fca000f8e0203 */
[----:B-1----:R-:W-:Y:S02]  /*0060*/  ISETP.GE.U32.AND P0, PT, R2, UR6, PT ;  /* 0x0000000602007c0c */ /* 0x002fe4000bf06070 */
[----:B------:R-:W-:-:S04]  /*0070*/  SHF.R.S32.HI R5, RZ, 0x1f, R2 ;  /* 0x0000001fff057819 */ /* 0x000fc80000011402 */
[----:B------:R-:W-:Y:S01]  /*0080*/  ISETP.GE.AND.EX P0, PT, R5, UR7, PT, P0 ;  /* 0x0000000705007c0c */ /* 0x000fe2000bf06300 */
[----:B------:R-:W0:-:S12]  /*0090*/  LDCU.64 UR6, c[0x0][0x358] ;  /* 0x00006b00ff0677ac */ /* 0x000e180008000a00 */
[----:B------:R-:W1:Y:S01]  /*00a0*/  @!P0 LDC.64 R8, c[0x0][0x388] ;  /* 0x0000e200ff088b82 */ /* 0x000e620000000a00 */
[C---:B------:R-:W-:Y:S01]  /*00b0*/  @!P0 IMAD.SHL.U32 R11, R2.reuse, 0x8, RZ ;  /* 0x00000008020b8824 */ /* 0x040fe200078e00ff */
[----:B------:R-:W-:-:S06]  /*00c0*/  @!P0 SHF.L.U64.HI R2, R2, 0x3, R5 ;  /* 0x0000000302028819 */ /* 0x000fcc0000010205 */
[----:B------:R-:W2:Y:S01]  /*00d0*/  @!P0 LDC.64 R6, c[0x0][0x390] ;  /* 0x0000e400ff068b82 */ /* 0x000ea20000000a00 */
[----:B-1----:R-:W-:-:S05]  /*00e0*/  @!P0 IADD3 R8, P1, PT, R11, R8, RZ ;  /* 0x000000080b088210 */ /* 0x002fca0007f3e0ff */
[----:B------:R-:W-:Y:S01]  /*00f0*/  @!P0 IMAD.X R9, R2, 0x1, R9, P1 ;  /* 0x0000000102098824 */ /* 0x000fe200008e0609 */
[----:B--2---:R-:W-:-:S04]  /*0100*/  @!P0 IADD3 R10, P2, PT, R11, R6, RZ ;  /* 0x000000060b0a8210 */ /* 0x004fc80007f5e0ff */
[----:B0-----:R-:W2:Y:S01]  /*0110*/  @!P0 LDG.E.64 R4, desc[UR6][R8.64] ;  /* 0x0000000608048981 */ /* 0x001ea2000c1e1b00 */
[----:B------:R-:W-:-:S05]  /*0120*/  @!P0 IMAD.X R11, R2, 0x1, R7, P2 ;  /* 0x00000001020b8824 */ /* 0x000fca00010e0607 */
[----:B------:R-:W2:Y:S01]  /*0130*/  @!P0 LDG.E.64 R6, desc[UR6][R10.64] ;  /* 0x000000060a068981 */ /* 0x000ea2000c1e1b00 */
[----:B------:R-:W0:Y:S01]  /*0140*/  S2UR UR5, SR_CgaCtaId ;  /* 0x00000000000579c3 */ /* 0x000e220000008800 */
[----:B------:R-:W-:Y:S02]  /*0150*/  UMOV UR4, 0x400 ;  /* 0x0000040000047882 */ /* 0x000fe40000000000 */
[----:B0-----:R-:W-:-:S06]  /*0160*/  ULEA UR4, UR5, UR4, 0x18 ;  /* 0x0000000405047291 */ /* 0x001fcc000f8ec0ff */
[C---:B------:R-:W-:Y:S02]  /*0170*/  LEA R2, R3.reuse, UR4, 0x3 ;  /* 0x0000000403027c11 */ /* 0x040fe4000f8e18ff */
[----:B------:R-:W-:Y:S01]  /*0180*/  ISETP.GT.U32.AND P1, PT, R3, 0x1ff, PT ;  /* 0x000001ff0300780c */ /* 0x000fe20003f24070 */
[----:B--2---:R-:W-:-:S07]  /*0190*/  @!P0 DMUL R4, R4, R6 ;  /* 0x0000000604048228 */ /* 0x004fce0000000000 */
[----:B------:R-:W-:Y:S04]  /*01a0*/  @!P0 STS.64 [R2], R4 ;  /* 0x0000000402008388 */ /* 0x000fe80000000a00 */
[----:B------:R-:W-:Y:S01]  /*01b0*/  @P0 STS.64 [R2], RZ ;  /* 0x000000ff02000388 */ /* 0x000fe20000000a00 */
[----:B------:R-:W-:Y:S06]  /*01c0*/  BAR.SYNC.DEFER_BLOCKING 0x0 ;  /* 0x0000000000007b1d */ /* 0x000fec0000010000 */
[----:B------:R-:W-:Y:S04]  /*01d0*/  @!P1 LDS.64 R6, [R2+0x1000] ;  /* 0x0010000002069984 */ /* 0x000fe80000000a00 */
[----:B------:R-:W0:Y:S01]  /*01e0*/  @!P1 LDS.64 R8, [R2] ;  /* 0x0000000002089984 */ /* 0x000e220000000a00 */
[----:B------:R-:W-:Y:S01]  /*01f0*/  ISETP.GT.U32.AND P0, PT, R3, 0xff, PT ;  /* 0x000000ff0300780c */ /* 0x000fe20003f04070 */
[----:B0-----:R-:W-:-:S07]  /*0200*/  @!P1 DADD R6, R6, R8 ;  /* 0x0000000006069229 */ /* 0x001fce0000000008 */
[----:B------:R-:W-:Y:S01]  /*0210*/  @!P1 STS.64 [R2], R6 ;  /* 0x0000000602009388 */ /* 0x000fe20000000a00 */
        /* <DEDUP_REMOVED lines=17> */
[----:B------:R0:W-:Y:S01]  /*0330*/  @!P0 STS.64 [R2], R6 ;  /* 0x0000000602008388 */ /* 0x0001e20000000a00 */
[----:B------:R-:W-:Y:S06]  /*0340*/  BAR.SYNC.DEFER_BLOCKING 0x0 ;  /* 0x0000000000007b1d */ /* 0x000fec0000010000 */
[----:B------:R-:W-:Y:S05]  /*0350*/  @P1 EXIT ;  /* 0x000000000000194d */ /* 0x000fea0003800000 */
[----:B------:R-:W-:Y:S01]  /*0360*/  LDS.64 R4, [R2+0x100] ;  /* 0x0001000002047984 */ /* 0x000fe20000000a00 */
[----:B------:R-:W-:-:S03]  /*0370*/  ISETP.NE.AND P0, PT, R3, RZ, PT ;  /* 0x000000ff0300720c */ /* 0x000fc60003f05270 */
[----:B0-----:R-:W0:Y:S02]  /*0380*/  LDS.64 R6, [R2] ;  /* 0x0000000002067984 */ /* 0x001e240000000a00 */
[----:B0-----:R-:W-:-:S07]  /*0390*/  DADD R4, R4, R6 ;  /* 0x0000000004047229 */ /* 0x001fce0000000006 */
[----:B------:R-:W-:Y:S01]  /*03a0*/  STS.64 [R2], R4 ;  /* 0x0000000402007388 */ /* 0x000fe20000000a00 */
[----:B------:R-:W-:-:S03]  /*03b0*/  NOP ;  /* 0x0000000000007918 */ /* 0x000fc60000000000 */
[----:B------:R-:W-:Y:S04]  /*03c0*/  LDS.64 R6, [R2+0x80] ;  /* 0x0000800002067984 */ /* 0x000fe80000000a00 */
[----:B------:R-:W0:Y:S02]  /*03d0*/  LDS.64 R8, [R2] ;  /* 0x0000000002087984 */ /* 0x000e240000000a00 */
        /* <DEDUP_REMOVED lines=16> */
[----:B------:R0:W-:Y:S01]  /*04e0*/  STS.64 [R2], R6 ;  /* 0x0000000602007388 */ /* 0x0001e20000000a00 */
[----:B------:R-:W-:Y:S01]  /*04f0*/  NOP ;  /* 0x0000000000007918 */ /* 0x000fe20000000000 */
[----:B------:R-:W-:Y:S05]  /*0500*/  @P0 EXIT ;  /* 0x000000000000094d */ /* 0x000fea0003800000 */
[----:B0-----:R-:W0:Y:S01]  /*0510*/  LDS.128 R4, [UR4] ;  /* 0x00000004ff047984 */ /* 0x001e220008000c00 */
[----:B------:R-:W1:Y:S02]  /*0520*/  LDC.64 R2, c[0x0][0x380] ;  /* 0x0000e000ff027b82 */ /* 0x000e640000000a00 */
[----:B-1----:R-:W-:Y:S01]  /*0530*/  IMAD.WIDE.U32 R2, R0, 0x8, R2 ;  /* 0x0000000800027825 */ /* 0x002fe200078e0002 */
[----:B0-----:R-:W-:-:S07]  /*0540*/  DADD R4, R4, R6 ;  /* 0x0000000004047229 */ /* 0x001fce0000000006 */
[----:B------:R-:W-:Y:S01]  /*0550*/  STG.E.64 desc[UR6][R2.64], R4 ;  /* 0x0000000402007986 */ /* 0x000fe2000c101b06 */
[----:B------:R-:W-:Y:S05]  /*0560*/  EXIT ;  /* 0x000000000000794d */ /* 0x000fea0003800000 */
.L_x_11:
        /* <DEDUP_REMOVED lines=9> */
.L_x_15:


//--------------------- .nv.shared.reserved.0     --------------------------
	.section	.nv.shared.reserved.0,"aw",@nobits
	.weak		__nv_reservedSMEM_offset_0_alias
	.size		__nv_reservedSMEM_offset_0_alias, 0, 64
	.other		__nv_reservedSMEM_offset_0_alias,@"STO_CUDA_RESERVED_SHARED STV_DEFAULT"
__nv_reservedSMEM_offset_0_alias:
	.zero		0
	.zero		64


//--------------------- .nv.shared._Z17reduction_kernel2PdPKdS1_l --------------------------
	.section	.nv.shared._Z17reduction_kernel2PdPKdS1_l,"aw",@nobits
	.sectionflags	@""
	.align	8
.nv.shared._Z17reduction_kernel2PdPKdS1_l:
	.zero		9216


//--------------------- .nv.constant0._Z10sum_kernelPKdPdl --------------------------
	.section	.nv.constant0._Z10sum_kernelPKdPdl,"a",@progbits
	.sectionflags	@""
	.align	4
.nv.constant0._Z10sum_kernelPKdPdl:
	.zero		920


//--------------------- .nv.constant0._Z17production_kernelPKdS0_Pdl --------------------------
	.section	.nv.constant0._Z17production_kernelPKdS0_Pdl,"a",@progbits
	.sectionflags	@""
	.align	4
.nv.constant0._Z17production_kernelPKdS0_Pdl:
	.zero		928


//--------------------- .nv.constant0._Z17reduction_kernel2PdPKdS1_l --------------------------
	.section	.nv.constant0._Z17reduction_kernel2PdPKdS1_l,"a",@progbits
	.sectionflags	@""
	.align	4
.nv.constant0._Z17reduction_kernel2PdPKdS1_l:
	.zero		928


//--------------------- SYMBOLS --------------------------

	.type		.nv.reservedSmem.offset0,@object
	.size		.nv.reservedSmem.offset0,0x4
	.type		.nv.reservedSmem.cap,@object
	.size		.nv.reservedSmem.cap,0x4
